// auto-generated by cutlass_sweep.fmha — config: {"arch": "sm_90", "direction": "fwd", "dtype": "bf16", "head_dim": 16, "mask": "residual", "schedule": "tma", "tile_kv": 128, "tile_q": 64}
#include "cutlass/cutlass.h"
#include "cute/tensor.hpp"
#include "cutlass/device_kernel.h"
#include "cutlass/kernel_hardware_info.h"
#include "88_hopper_fmha/collective/fmha_fusion.hpp"
#include "88_hopper_fmha/kernel/fmha_kernel_builder.hpp"

using namespace cute;
using Element = cutlass::bfloat16_t;
using TileShape = Shape<_64, _128, _16>;
using StrideQ = cute::tuple<int, _1, cute::tuple<int, int>>;
using StrideK = cute::tuple<int, _1, cute::tuple<int, int>>;
using StrideV = cute::tuple<int, cute::_1, cute::tuple<int, int>>;

using Kernel = typename cutlass::fmha::kernel::FmhaBuilder<
    Element, float, float,
    TileShape, StrideQ, StrideK, StrideV,
    cutlass::fmha::collective::ResidualFusion,
    cutlass::gemm::KernelTma
  >::Kernel;

auto* _anchor = &cutlass::device_kernel<Kernel>;


// ===== COMPILED SASS (sm_90a) =====

	.target	sm_90a

	.elftype	@"ET_EXEC"


//--------------------- .note.nv.tkinfo           --------------------------
	.section	.note.nv.tkinfo,"",@"SHT_NOTE"
	.sectionflags	@"SHF_NOTE_NV_TKINFO"
	.tkinfo
        /*0018*/ 	.word	0x00000002
        /*0030*/ 	.string	""
        /*0030*/ 	.string	"ptxas"
        /*0030*/ 	.string	"Cuda compilation tools, release 13.0, V13.0.88"
        /*0030*/ 	.string	"Build cuda_13.0.r13.0/compiler.36424714_0"
        /*0030*/ 	.string	"-arch sm_90a -m 64 "



//--------------------- .note.nv.cuinfo           --------------------------
	.section	.note.nv.cuinfo,"",@"SHT_NOTE"
	.sectionflags	@"SHF_NOTE_NV_CUINFO"
        /*0018*/ 	.short	0x0002
        /*001a*/ 	.short	0x005a
        /*001c*/ 	.short	0x0082
	.zero		2


//--------------------- .nv.info                  --------------------------
	.section	.nv.info,"",@"SHT_CUDA_INFO"
	.align	4


	//----- nvinfo : EIATTR_REGCOUNT
	.align		4
        /*0000*/ 	.byte	0x04, 0x2f
        /*0002*/ 	.short	(.L_15 - .L_14)
	.align		4
.L_14:
        /*0004*/ 	.word	index@(_ZN7cutlass13device_kernelINS_4fmha6kernel13FmhaKernelTmaINS1_10collective15FmhaMainloopTmaINS_10bfloat16_tEfN4cute5tupleIJNS7_1CILi64EEENS9_ILi128EEENS9_ILi16EEEEEENS4_14ResidualFusionEJEEENS4_15FmhaFwdEpilogueIS6_fNS8_IJSA_SC_SB_EEEEEJEEEEEvNT_6ParamsE)
        /*0008*/ 	.word	0x0000006a


	//----- nvinfo : EIATTR_FRAME_SIZE
	.align		4
.L_15:
        /*000c*/ 	.byte	0x04, 0x11
        /*000e*/ 	.short	(.L_17 - .L_16)
	.align		4
.L_16:
        /*0010*/ 	.word	index@($__internal_0_$__cuda_sm20_rcp_rn_f32_slowpath)
        /*0014*/ 	.word	0x00000000


	//----- nvinfo : EIATTR_FRAME_SIZE
	.align		4
.L_17:
        /*0018*/ 	.byte	0x04, 0x11
        /*001a*/ 	.short	(.L_19 - .L_18)
	.align		4
.L_18:
        /*001c*/ 	.word	index@(_ZN7cutlass13device_kernelINS_4fmha6kernel13FmhaKernelTmaINS1_10collective15FmhaMainloopTmaINS_10bfloat16_tEfN4cute5tupleIJNS7_1CILi64EEENS9_ILi128EEENS9_ILi16EEEEEENS4_14ResidualFusionEJEEENS4_15FmhaFwdEpilogueIS6_fNS8_IJSA_SC_SB_EEEEEJEEEEEvNT_6ParamsE)
        /*0020*/ 	.word	0x00000000


	//----- nvinfo : EIATTR_MIN_STACK_SIZE
	.align		4
.L_19:
        /*0024*/ 	.byte	0x04, 0x12
        /*0026*/ 	.short	(.L_21 - .L_20)
	.align		4
.L_20:
        /*0028*/ 	.word	index@(_ZN7cutlass13device_kernelINS_4fmha6kernel13FmhaKernelTmaINS1_10collective15FmhaMainloopTmaINS_10bfloat16_tEfN4cute5tupleIJNS7_1CILi64EEENS9_ILi128EEENS9_ILi16EEEEEENS4_14ResidualFusionEJEEENS4_15FmhaFwdEpilogueIS6_fNS8_IJSA_SC_SB_EEEEEJEEEEEvNT_6ParamsE)
        /*002c*/ 	.word	0x00000000
.L_21:


//--------------------- .nv.compat                --------------------------
	.section	.nv.compat,"",@"SHT_CUDA_COMPAT_INFO"
	.align	4
        /*0000*/ 	.byte	0x02, 0x09, 0x01, 0x00, 0x02, 0x02, 0x04, 0x00, 0x02, 0x05, 0x05, 0x00, 0x03, 0x07, 0x01, 0x01
        /*0010*/ 	.byte	0x02, 0x03, 0x01, 0x00, 0x02, 0x06, 0x01, 0x00, 0x04, 0x0b, 0x08, 0x00, 0x00, 0x00, 0x00, 0x00
        /*0020*/ 	.byte	0x00, 0x00, 0x00, 0x00


//--------------------- .nv.info._ZN7cutlass13device_kernelINS_4fmha6kernel13FmhaKernelTmaINS1_10collective15FmhaMainloopTmaINS_10bfloat16_tEfN4cute5tupleIJNS7_1CILi64EEENS9_ILi128EEENS9_ILi16EEEEEENS4_14ResidualFusionEJEEENS4_15FmhaFwdEpilogueIS6_fNS8_IJSA_SC_SB_EEEEEJEEEEEvNT_6ParamsE --------------------------
	.section	.nv.info._ZN7cutlass13device_kernelINS_4fmha6kernel13FmhaKernelTmaINS1_10collective15FmhaMainloopTmaINS_10bfloat16_tEfN4cute5tupleIJNS7_1CILi64EEENS9_ILi128EEENS9_ILi16EEEEEENS4_14ResidualFusionEJEEENS4_15FmhaFwdEpilogueIS6_fNS8_IJSA_SC_SB_EEEEEJEEEEEvNT_6ParamsE,"",@"SHT_CUDA_INFO"
	.sectionflags	@""
	.align	4


	//----- nvinfo : EIATTR_CUDA_API_VERSION
	.align		4
        /*0000*/ 	.byte	0x04, 0x37
        /*0002*/ 	.short	(.L_23 - .L_22)
.L_22:
        /*0004*/ 	.word	0x00000082


	//----- nvinfo : EIATTR_KPARAM_INFO
	.align		4
.L_23:
        /*0008*/ 	.byte	0x04, 0x17
        /*000a*/ 	.short	(.L_25 - .L_24)
.L_24:
        /*000c*/ 	.word	0x00000000
        /*0010*/ 	.short	0x0000
        /*0012*/ 	.short	0x0070
        /*0014*/ 	.byte	0x00, 0xf0, 0x01, 0x20


	//----- nvinfo : EIATTR_SPARSE_MMA_MASK
	.align		4
.L_25:
        /*0018*/ 	.byte	0x03, 0x50
        /*001a*/ 	.short	0x0000


	//----- nvinfo : EIATTR_MAXREG_COUNT
	.align		4
        /*001c*/ 	.byte	0x03, 0x1b
        /*001e*/ 	.short	0x00ff


	//----- nvinfo : EIATTR_NUM_BARRIERS
	.align		4
        /*0020*/ 	.byte	0x02, 0x4c
        /*0022*/ 	.byte	0x02
	.zero		1


	//----- nvinfo : EIATTR_EXTERNS
	.align		4
        /*0024*/ 	.byte	0x04, 0x0f
        /*0026*/ 	.short	(.L_27 - .L_26)


	//   ....[0]....
	.align		4
.L_26:
        /*0028*/ 	.word	index@(__assertfail)


	//----- nvinfo : EIATTR_MERCURY_ISA_VERSION
	.align		4
.L_27:
        /*002c*/ 	.byte	0x03, 0x5f
        /*002e*/ 	.short	0x0101


	//----- nvinfo : EIATTR_COOP_GROUP_MASK_REGIDS
	.align		4
        /*0030*/ 	.byte	0x04, 0x29
        /*0032*/ 	.short	(.L_29 - .L_28)


	//   ....[0]....
.L_28:
        /*0034*/ 	.word	0xffffffff


	//   ....[1]....
        /*0038*/ 	.word	0xffffffff


	//   ....[2]....
        /*003c*/ 	.word	0xffffffff


	//   ....[3]....
        /*0040*/ 	.word	0xffffffff


	//   ....[4]....
        /*0044*/ 	.word	0xffffffff


	//   ....[5]....
        /*0048*/ 	.word	0xffffffff


	//   ....[6]....
        /*004c*/ 	.word	0xffffffff


	//   ....[7]....
        /*0050*/ 	.word	0xffffffff


	//   ....[8]....
        /*0054*/ 	.word	0xffffffff


	//   ....[9]....
        /*0058*/ 	.word	0xffffffff


	//   ....[10]....
        /*005c*/ 	.word	0xffffffff


	//   ....[11]....
        /*0060*/ 	.word	0xffffffff


	//   ....[12]....
        /*0064*/ 	.word	0xffffffff


	//   ....[13]....
        /*0068*/ 	.word	0xffffffff


	//   ....[14]....
        /*006c*/ 	.word	0xffffffff


	//   ....[15]....
        /*0070*/ 	.word	0xffffffff


	//   ....[16]....
        /*0074*/ 	.word	0xffffffff


	//   ....[17]....
        /*0078*/ 	.word	0xffffffff


	//   ....[18]....
        /*007c*/ 	.word	0xffffffff


	//   ....[19]....
        /*0080*/ 	.word	0xffffffff


	//   ....[20]....
        /*0084*/ 	.word	0xffffffff


	//----- nvinfo : EIATTR_COOP_GROUP_INSTR_OFFSETS
	.align		4
.L_29:
        /*0088*/ 	.byte	0x04, 0x28
        /*008a*/ 	.short	(.L_31 - .L_30)


	//   ....[0]....
.L_30:
        /*008c*/ 	.word	0x00000050


	//   ....[1]....
        /*0090*/ 	.word	0x00000140


	//   ....[2]....
        /*0094*/ 	.word	0x00000270


	//   ....[3]....
        /*0098*/ 	.word	0x00000410


	//   ....[4]....
        /*009c*/ 	.word	0x00000550


	//   ....[5]....
        /*00a0*/ 	.word	0x00001cf0


	//   ....[6]....
        /*00a4*/ 	.word	0x00001d50


	//   ....[7]....
        /*00a8*/ 	.word	0x00002330


	//   ....[8]....
        /*00ac*/ 	.word	0x00002480


	//   ....[9]....
        /*00b0*/ 	.word	0x00004570


	//   ....[10]....
        /*00b4*/ 	.word	0x000045a0


	//   ....[11]....
        /*00b8*/ 	.word	0x000045c0


	//   ....[12]....
        /*00bc*/ 	.word	0x000045f0


	//   ....[13]....
        /*00c0*/ 	.word	0x00007880


	//   ....[14]....
        /*00c4*/ 	.word	0x000078a0


	//   ....[15]....
        /*00c8*/ 	.word	0x000078f0


	//   ....[16]....
        /*00cc*/ 	.word	0x00007900


	//   ....[17]....
        /*00d0*/ 	.word	0x00009c50


	//   ....[18]....
        /*00d4*/ 	.word	0x00009c90


	//   ....[19]....
        /*00d8*/ 	.word	0x00009cd0


	//   ....[20]....
        /*00dc*/ 	.word	0x00009cf0


	//----- nvinfo : EIATTR_SYSCALL_OFFSETS
	.align		4
.L_31:
        /*00e0*/ 	.byte	0x04, 0x46
        /*00e2*/ 	.short	(.L_33 - .L_32)


	//   ....[0]....
.L_32:
        /*00e4*/ 	.word	0x0000a4c0


	//   ....[1]....
        /*00e8*/ 	.word	0x0000a5e0


	//----- nvinfo : EIATTR_MBARRIER_INSTR_OFFSETS
	.align		4
.L_33:
        /*00ec*/ 	.byte	0x04, 0x39
        /*00ee*/ 	.short	(.L_35 - .L_34)


	//   ....[0]....
.L_34:
        /*00f0*/ 	.word	0x00000240
        /*00f4*/ 	.word	0x000000ff
        /*00f8*/ 	.word	0x00004840
        /*00fc*/ 	.short	0x0100
        /*00fe*/ 	.byte	0x08
	.zero		1


	//   ....[1]....
        /*0100*/ 	.word	0x00000250
        /*0104*/ 	.word	0x000000ff
        /*0108*/ 	.word	0x00004848
        /*010c*/ 	.short	0x0100
        /*010e*/ 	.byte	0x08
	.zero		1


	//   ....[2]....
        /*0110*/ 	.word	0x00000380
        /*0114*/ 	.word	0x000000ff
        /*0118*/ 	.word	0x00004800
        /*011c*/ 	.short	0x0100
        /*011e*/ 	.byte	0x08
	.zero		1


	//   ....[3]....
        /*0120*/ 	.word	0x00000390
        /*0124*/ 	.word	0x000000ff
        /*0128*/ 	.word	0x00004820
        /*012c*/ 	.short	0x0100
        /*012e*/ 	.byte	0x08
	.zero		1


	//   ....[4]....
        /*0130*/ 	.word	0x000003a0
        /*0134*/ 	.word	0x000000ff
        /*0138*/ 	.word	0x00004808
        /*013c*/ 	.short	0x0100
        /*013e*/ 	.byte	0x08
	.zero		1


	//   ....[5]....
        /*0140*/ 	.word	0x000003b0
        /*0144*/ 	.word	0x000000ff
        /*0148*/ 	.word	0x00004828
        /*014c*/ 	.short	0x0100
        /*014e*/ 	.byte	0x08
	.zero		1


	//   ....[6]....
        /*0150*/ 	.word	0x000003c0
        /*0154*/ 	.word	0x000000ff
        /*0158*/ 	.word	0x00004810
        /*015c*/ 	.short	0x0100
        /*015e*/ 	.byte	0x08
	.zero		1


	//   ....[7]....
        /*0160*/ 	.word	0x000003d0
        /*0164*/ 	.word	0x000000ff
        /*0168*/ 	.word	0x00004830
        /*016c*/ 	.short	0x0100
        /*016e*/ 	.byte	0x08
	.zero		1


	//   ....[8]....
        /*0170*/ 	.word	0x000003e0
        /*0174*/ 	.word	0x000000ff
        /*0178*/ 	.word	0x00004818
        /*017c*/ 	.short	0x0100
        /*017e*/ 	.byte	0x08
	.zero		1


	//   ....[9]....
        /*0180*/ 	.word	0x000003f0
        /*0184*/ 	.word	0x000000ff
        /*0188*/ 	.word	0x00004838
        /*018c*/ 	.short	0x0100
        /*018e*/ 	.byte	0x08
	.zero		1


	//   ....[10]....
        /*0190*/ 	.word	0x00000520
        /*0194*/ 	.word	0x000000ff
        /*0198*/ 	.word	0x00004850
        /*019c*/ 	.short	0x0100
        /*019e*/ 	.byte	0x08
	.zero		1


	//   ....[11]....
        /*01a0*/ 	.word	0x00000530
        /*01a4*/ 	.word	0x000000ff
        /*01a8*/ 	.word	0x00004858
        /*01ac*/ 	.short	0x0100
        /*01ae*/ 	.byte	0x08
	.zero		1


	//   ....[12]....
        /*01b0*/ 	.word	0x000006a0
        /*01b4*/ 	.word	0x00000003
        /*01b8*/ 	.word	0x00004848
        /*01bc*/ 	.short	0x010a
        /*01be*/ 	.byte	0x3f
	.zero		1


	//   ....[13]....
        /*01c0*/ 	.word	0x00000970
        /*01c4*/ 	.word	0x00000007
        /*01c8*/ 	.word	0x00004820
        /*01cc*/ 	.short	0x010a
        /*01ce*/ 	.byte	0x3f
	.zero		1


	//   ....[14]....
        /*01d0*/ 	.word	0x00000b20
        /*01d4*/ 	.word	0x00000000
        /*01d8*/ 	.word	0x00004820
        /*01dc*/ 	.short	0x010a
        /*01de*/ 	.byte	0x3f
	.zero		1


	//   ....[15]....
        /*01e0*/ 	.word	0x00000d40
        /*01e4*/ 	.word	0x00000002
        /*01e8*/ 	.word	0x00004820
        /*01ec*/ 	.short	0x010a
        /*01ee*/ 	.byte	0x3f
	.zero		1


	//   ....[16]....
        /*01f0*/ 	.word	0x00000f50
        /*01f4*/ 	.word	0x0000000d
        /*01f8*/ 	.word	0x00004820
        /*01fc*/ 	.short	0x010a
        /*01fe*/ 	.byte	0x3f
	.zero		1


	//   ....[17]....
        /*0200*/ 	.word	0x00001180
        /*0204*/ 	.word	0x00000002
        /*0208*/ 	.word	0x00004840
        /*020c*/ 	.short	0x010a
        /*020e*/ 	.byte	0x3f
	.zero		1


	//   ....[18]....
        /*0210*/ 	.word	0x000011a0
        /*0214*/ 	.word	0x00000002
        /*0218*/ 	.word	0x00004800
        /*021c*/ 	.short	0x010a
        /*021e*/ 	.byte	0x3f
	.zero		1


	//   ....[19]....
        /*0220*/ 	.word	0x00002840
        /*0224*/ 	.word	0x00000002
        /*0228*/ 	.word	0x00004808
        /*022c*/ 	.short	0x010a
        /*022e*/ 	.byte	0x3f
	.zero		1


	//   ....[20]....
        /*0230*/ 	.word	0x00003d20
        /*0234*/ 	.word	0x0000000d
        /*0238*/ 	.word	0x00000000
        /*023c*/ 	.short	0x0101
        /*023e*/ 	.byte	0x3f
	.zero		1


	//   ....[21]....
        /*0240*/ 	.word	0x00003e30
        /*0244*/ 	.word	0x00000017
        /*0248*/ 	.word	0x00004800
        /*024c*/ 	.short	0x010a
        /*024e*/ 	.byte	0x3f
	.zero		1


	//   ....[22]....
        /*0250*/ 	.word	0x00003f30
        /*0254*/ 	.word	0x0000000e
        /*0258*/ 	.word	0x00004820
        /*025c*/ 	.short	0x010a
        /*025e*/ 	.byte	0x3f
	.zero		1


	//   ....[23]....
        /*0260*/ 	.word	0x00004590
        /*0264*/ 	.word	0x00000060
        /*0268*/ 	.word	0x00000000
        /*026c*/ 	.short	0x0101
        /*026e*/ 	.byte	0x3f
	.zero		1


	//   ....[24]....
        /*0270*/ 	.word	0x00004600
        /*0274*/ 	.word	0x00000063
        /*0278*/ 	.word	0x00004800
        /*027c*/ 	.short	0x010a
        /*027e*/ 	.byte	0x3f
	.zero		1


	//   ....[25]....
        /*0280*/ 	.word	0x00006570
        /*0284*/ 	.word	0x0000000b
        /*0288*/ 	.word	0x00000000
        /*028c*/ 	.short	0x0101
        /*028e*/ 	.byte	0x3f
	.zero		1


	//   ....[26]....
        /*0290*/ 	.word	0x00006620
        /*0294*/ 	.word	0x00000013
        /*0298*/ 	.word	0x00004820
        /*029c*/ 	.short	0x010a
        /*029e*/ 	.byte	0x3f
	.zero		1


	//   ....[27]....
        /*02a0*/ 	.word	0x000068f0
        /*02a4*/ 	.word	0x00000013
        /*02a8*/ 	.word	0x00004800
        /*02ac*/ 	.short	0x010a
        /*02ae*/ 	.byte	0x3f
	.zero		1


	//   ....[28]....
        /*02b0*/ 	.word	0x00006a00
        /*02b4*/ 	.word	0x0000000e
        /*02b8*/ 	.word	0x00004820
        /*02bc*/ 	.short	0x010a
        /*02be*/ 	.byte	0x3f
	.zero		1


	//   ....[29]....
        /*02c0*/ 	.word	0x000078b0
        /*02c4*/ 	.word	0x0000001a
        /*02c8*/ 	.word	0x00000000
        /*02cc*/ 	.short	0x0101
        /*02ce*/ 	.byte	0x3f
	.zero		1


	//   ....[30]....
        /*02d0*/ 	.word	0x000078c0
        /*02d4*/ 	.word	0x00000067
        /*02d8*/ 	.word	0x00004800
        /*02dc*/ 	.short	0x010a
        /*02de*/ 	.byte	0x3f
	.zero		1


	//   ....[31]....
        /*02e0*/ 	.word	0x000098d0
        /*02e4*/ 	.word	0x00000000
        /*02e8*/ 	.word	0x00000000
        /*02ec*/ 	.short	0x0101
        /*02ee*/ 	.byte	0x3f
	.zero		1


	//   ....[32]....
        /*02f0*/ 	.word	0x00009950
        /*02f4*/ 	.word	0x00000000
        /*02f8*/ 	.word	0x00004820
        /*02fc*/ 	.short	0x010a
        /*02fe*/ 	.byte	0x3f
	.zero		1


	//   ....[33]....
        /*0300*/ 	.word	0x0000a990
        /*0304*/ 	.word	0x00000003
        /*0308*/ 	.word	0x00004848
        /*030c*/ 	.short	0x010a
        /*030e*/ 	.byte	0x3f
	.zero		1


	//   ....[34]....
        /*0310*/ 	.word	0x0000a9e0
        /*0314*/ 	.word	0x00000007
        /*0318*/ 	.word	0x00004820
        /*031c*/ 	.short	0x010a
        /*031e*/ 	.byte	0x3f
	.zero		1


	//   ....[35]....
        /*0320*/ 	.word	0x0000aa30
        /*0324*/ 	.word	0x00000000
        /*0328*/ 	.word	0x00004820
        /*032c*/ 	.short	0x010a
        /*032e*/ 	.byte	0x3f
	.zero		1


	//   ....[36]....
        /*0330*/ 	.word	0x0000aa80
        /*0334*/ 	.word	0x00000002
        /*0338*/ 	.word	0x00004820
        /*033c*/ 	.short	0x010a
        /*033e*/ 	.byte	0x3f
	.zero		1


	//   ....[37]....
        /*0340*/ 	.word	0x0000aad0
        /*0344*/ 	.word	0x0000000d
        /*0348*/ 	.word	0x00004820
        /*034c*/ 	.short	0x010a
        /*034e*/ 	.byte	0x3f
	.zero		1


	//   ....[38]....
        /*0350*/ 	.word	0x0000ab20
        /*0354*/ 	.word	0x00000002
        /*0358*/ 	.word	0x00004840
        /*035c*/ 	.short	0x010a
        /*035e*/ 	.byte	0x3f
	.zero		1


	//   ....[39]....
        /*0360*/ 	.word	0x0000ab70
        /*0364*/ 	.word	0x00000002
        /*0368*/ 	.word	0x00004800
        /*036c*/ 	.short	0x010a
        /*036e*/ 	.byte	0x3f
	.zero		1


	//   ....[40]....
        /*0370*/ 	.word	0x0000abc0
        /*0374*/ 	.word	0x00000002
        /*0378*/ 	.word	0x00004808
        /*037c*/ 	.short	0x010a
        /*037e*/ 	.byte	0x3f
	.zero		1


	//   ....[41]....
        /*0380*/ 	.word	0x0000ac10
        /*0384*/ 	.word	0x00000017
        /*0388*/ 	.word	0x00004800
        /*038c*/ 	.short	0x010a
        /*038e*/ 	.byte	0x3f
	.zero		1


	//   ....[42]....
        /*0390*/ 	.word	0x0000ac60
        /*0394*/ 	.word	0x0000000e
        /*0398*/ 	.word	0x00004820
        /*039c*/ 	.short	0x010a
        /*039e*/ 	.byte	0x3f
	.zero		1


	//   ....[43]....
        /*03a0*/ 	.word	0x0000acb0
        /*03a4*/ 	.word	0x00000063
        /*03a8*/ 	.word	0x00004800
        /*03ac*/ 	.short	0x010a
        /*03ae*/ 	.byte	0x3f
	.zero		1


	//   ....[44]....
        /*03b0*/ 	.word	0x0000ad00
        /*03b4*/ 	.word	0x00000013
        /*03b8*/ 	.word	0x00004820
        /*03bc*/ 	.short	0x010a
        /*03be*/ 	.byte	0x3f
	.zero		1


	//   ....[45]....
        /*03c0*/ 	.word	0x0000ad50
        /*03c4*/ 	.word	0x00000013
        /*03c8*/ 	.word	0x00004800
        /*03cc*/ 	.short	0x010a
        /*03ce*/ 	.byte	0x3f
	.zero		1


	//   ....[46]....
        /*03d0*/ 	.word	0x0000ada0
        /*03d4*/ 	.word	0x0000000e
        /*03d8*/ 	.word	0x00004820
        /*03dc*/ 	.short	0x010a
        /*03de*/ 	.byte	0x3f
	.zero		1


	//   ....[47]....
        /*03e0*/ 	.word	0x0000adf0
        /*03e4*/ 	.word	0x00000067
        /*03e8*/ 	.word	0x00004800
        /*03ec*/ 	.short	0x010a
        /*03ee*/ 	.byte	0x3f
	.zero		1


	//   ....[48]....
        /*03f0*/ 	.word	0x0000ae40
        /*03f4*/ 	.word	0x00000000
        /*03f8*/ 	.word	0x00004820
        /*03fc*/ 	.short	0x010a
        /*03fe*/ 	.byte	0x3f
	.zero		1


	//----- nvinfo : EIATTR_NUM_MBARRIERS
	.align		4
.L_35:
        /*0400*/ 	.byte	0x03, 0x38
        /*0402*/ 	.short	0x000c


	//----- nvinfo : EIATTR_EXIT_INSTR_OFFSETS
	.align		4
        /*0404*/ 	.byte	0x04, 0x1c
        /*0406*/ 	.short	(.L_37 - .L_36)


	//   ....[0]....
.L_36:
        /*0408*/ 	.word	0x0000a980


	//----- nvinfo : EIATTR_MAX_THREADS
	.align		4
.L_37:
        /*040c*/ 	.byte	0x04, 0x05
        /*040e*/ 	.short	(.L_39 - .L_38)
.L_38:
        /*0410*/ 	.word	0x00000080
        /*0414*/ 	.word	0x00000001
        /*0418*/ 	.word	0x00000001


	//----- nvinfo : EIATTR_CRS_STACK_SIZE
	.align		4
.L_39:
        /*041c*/ 	.byte	0x04, 0x1e
        /*041e*/ 	.short	(.L_41 - .L_40)
.L_40:
        /*0420*/ 	.word	0x00000000


	//----- nvinfo : EIATTR_CBANK_PARAM_SIZE
	.align		4
.L_41:
        /*0424*/ 	.byte	0x03, 0x19
        /*0426*/ 	.short	0x0870


	//----- nvinfo : EIATTR_PARAM_CBANK
	.align		4
        /*0428*/ 	.byte	0x04, 0x0a
        /*042a*/ 	.short	(.L_43 - .L_42)
	.align		4
.L_42:
        /*042c*/ 	.word	index@(.nv.constant0._ZN7cutlass13device_kernelINS_4fmha6kernel13FmhaKernelTmaINS1_10collective15FmhaMainloopTmaINS_10bfloat16_tEfN4cute5tupleIJNS7_1CILi64EEENS9_ILi128EEENS9_ILi16EEEEEENS4_14ResidualFusionEJEEENS4_15FmhaFwdEpilogueIS6_fNS8_IJSA_SC_SB_EEEEEJEEEEEvNT_6ParamsE)
        /*0430*/ 	.short	0x0210
        /*0432*/ 	.short	0x0870


	//----- nvinfo : EIATTR_SW_WAR
	.align		4
.L_43:
        /*0434*/ 	.byte	0x04, 0x36
        /*0436*/ 	.short	(.L_45 - .L_44)
.L_44:
        /*0438*/ 	.word	0x00000008
.L_45:


//--------------------- .nv.callgraph             --------------------------
	.section	.nv.callgraph,"",@"SHT_CUDA_CALLGRAPH"
	.align	4
	.sectionentsize	8
	.align		4
        /*0000*/ 	.word	0x00000000
	.align		4
        /*0004*/ 	.word	0xffffffff
	.align		4
        /*0008*/ 	.word	index@(_ZN7cutlass13device_kernelINS_4fmha6kernel13FmhaKernelTmaINS1_10collective15FmhaMainloopTmaINS_10bfloat16_tEfN4cute5tupleIJNS7_1CILi64EEENS9_ILi128EEENS9_ILi16EEEEEENS4_14ResidualFusionEJEEENS4_15FmhaFwdEpilogueIS6_fNS8_IJSA_SC_SB_EEEEEJEEEEEvNT_6ParamsE)
	.align		4
        /*000c*/ 	.word	index@(__assertfail)
	.align		4
        /*0010*/ 	.word	0x00000000
	.align		4
        /*0014*/ 	.word	0xfffffffe
	.align		4
        /*0018*/ 	.word	0x00000000
	.align		4
        /*001c*/ 	.word	0xfffffffd
	.align		4
        /*0020*/ 	.word	0x00000000
	.align		4
        /*0024*/ 	.word	0xfffffffc


//--------------------- .nv.constant4             --------------------------
	.section	.nv.constant4,"a",@progbits
	.align	8
	.align		8
.nv.constant4:
        /*0000*/ 	.dword	__assertfail
	.align		8
        /*0008*/ 	.dword	__unnamed_1
	.align		8
        /*0010*/ 	.dword	_ZN39_INTERNAL_c2982688_4_k_cu_dcf4a339_30574cuda3std3__45__cpo5beginE
	.align		8
        /*0018*/ 	.dword	_ZN39_INTERNAL_c2982688_4_k_cu_dcf4a339_30574cuda3std3__45__cpo3endE
	.align		8
        /*0020*/ 	.dword	_ZN39_INTERNAL_c2982688_4_k_cu_dcf4a339_30574cuda3std3__45__cpo6cbeginE
	.align		8
        /*0028*/ 	.dword	_ZN39_INTERNAL_c2982688_4_k_cu_dcf4a339_30574cuda3std3__45__cpo4cendE
	.align		8
        /*0030*/ 	.dword	_ZN39_INTERNAL_c2982688_4_k_cu_dcf4a339_30574cuda3std3__441_GLOBAL__N__c2982688_4_k_cu_dcf4a339_30576ignoreE
	.align		8
        /*0038*/ 	.dword	_ZN39_INTERNAL_c2982688_4_k_cu_dcf4a339_30574cuda3std3__419piecewise_constructE
	.align		8
        /*0040*/ 	.dword	_ZN39_INTERNAL_c2982688_4_k_cu_dcf4a339_30574cuda3std3__48in_placeE
	.align		8
        /*0048*/ 	.dword	_ZN39_INTERNAL_c2982688_4_k_cu_dcf4a339_30574cuda3std6ranges3__45__cpo4swapE
	.align		8
        /*0050*/ 	.dword	_ZN39_INTERNAL_c2982688_4_k_cu_dcf4a339_30574cuda3std6ranges3__45__cpo9iter_moveE
	.align		8
        /*0058*/ 	.dword	_ZN39_INTERNAL_c2982688_4_k_cu_dcf4a339_30574cute7productE
	.align		8
        /*0060*/ 	.dword	_ZN39_INTERNAL_c2982688_4_k_cu_dcf4a339_30574cute1_E
	.align		8
        /*0068*/ 	.dword	$str$23
	.align		8
        /*0070*/ 	.dword	$str$24


//--------------------- .text._ZN7cutlass13device_kernelINS_4fmha6kernel13FmhaKernelTmaINS1_10collective15FmhaMainloopTmaINS_10bfloat16_tEfN4cute5tupleIJNS7_1CILi64EEENS9_ILi128EEENS9_ILi16EEEEEENS4_14ResidualFusionEJEEENS4_15FmhaFwdEpilogueIS6_fNS8_IJSA_SC_SB_EEEEEJEEEEEvNT_6ParamsE --------------------------
	.section	.text._ZN7cutlass13device_kernelINS_4fmha6kernel13FmhaKernelTmaINS1_10collective15FmhaMainloopTmaINS_10bfloat16_tEfN4cute5tupleIJNS7_1CILi64EEENS9_ILi128EEENS9_ILi16EEEEEENS4_14ResidualFusionEJEEENS4_15FmhaFwdEpilogueIS6_fNS8_IJSA_SC_SB_EEEEEJEEEEEvNT_6ParamsE,"ax",@progbits
	.align	128
.text._ZN7cutlass13device_kernelINS_4fmha6kernel13FmhaKernelTmaINS1_10collective15FmhaMainloopTmaINS_10bfloat16_tEfN4cute5tupleIJNS7_1CILi64EEENS9_ILi128EEENS9_ILi16EEEEEENS4_14ResidualFusionEJEEENS4_15FmhaFwdEpilogueIS6_fNS8_IJSA_SC_SB_EEEEEJEEEEEvNT_6ParamsE:
        .type           _ZN7cutlass13device_kernelINS_4fmha6kernel13FmhaKernelTmaINS1_10collective15FmhaMainloopTmaINS_10bfloat16_tEfN4cute5tupleIJNS7_1CILi64EEENS9_ILi128EEENS9_ILi16EEEEEENS4_14ResidualFusionEJEEENS4_15FmhaFwdEpilogueIS6_fNS8_IJSA_SC_SB_EEEEEJEEEEEvNT_6ParamsE,@function
        .size           _ZN7cutlass13device_kernelINS_4fmha6kernel13FmhaKernelTmaINS1_10collective15FmhaMainloopTmaINS_10bfloat16_tEfN4cute5tupleIJNS7_1CILi64EEENS9_ILi128EEENS9_ILi16EEEEEENS4_14ResidualFusionEJEEENS4_15FmhaFwdEpilogueIS6_fNS8_IJSA_SC_SB_EEEEEJEEEEEvNT_6ParamsE,(.L_x_91 - _ZN7cutlass13device_kernelINS_4fmha6kernel13FmhaKernelTmaINS1_10collective15FmhaMainloopTmaINS_10bfloat16_tEfN4cute5tupleIJNS7_1CILi64EEENS9_ILi128EEENS9_ILi16EEEEEENS4_14ResidualFusionEJEEENS4_15FmhaFwdEpilogueIS6_fNS8_IJSA_SC_SB_EEEEEJEEEEEvNT_6ParamsE)
        .other          _ZN7cutlass13device_kernelINS_4fmha6kernel13FmhaKernelTmaINS1_10collective15FmhaMainloopTmaINS_10bfloat16_tEfN4cute5tupleIJNS7_1CILi64EEENS9_ILi128EEENS9_ILi16EEEEEENS4_14ResidualFusionEJEEENS4_15FmhaFwdEpilogueIS6_fNS8_IJSA_SC_SB_EEEEEJEEEEEvNT_6ParamsE,@"STO_CUDA_ENTRY STV_DEFAULT"
_ZN7cutlass13device_kernelINS_4fmha6kernel13FmhaKernelTmaINS1_10collective15FmhaMainloopTmaINS_10bfloat16_tEfN4cute5tupleIJNS7_1CILi64EEENS9_ILi128EEENS9_ILi16EEEEEENS4_14ResidualFusionEJEEENS4_15FmhaFwdEpilogueIS6_fNS8_IJSA_SC_SB_EEEEEJEEEEEvNT_6ParamsE:
[----:B------:R-:W1:Y:S01]  /*0000*/  LDC R1, c[0x0][0x28] ;  /* 0x00000a00ff017b82 */ /* 0x000e620000000800 */
[----:B------:R-:W2:Y:S01]  /*0010*/  S2R R16, SR_TID.X ;  /* 0x0000000000107919 */ /* 0x000ea20000002100 */
[----:B------:R-:W-:Y:S01]  /*0020*/  ELECT P0, URZ, PT ;  /* 0x00000000003f782f */ /* 0x000fe20003800000 */
[----:B------:R-:W-:Y:S01]  /*0030*/  BSSY B0, `(.L_x_0) ;  /* 0x0000010000007945 */ /* 0x000fe20003800000 */
[----:B--2---:R-:W-:-:S05]  /*0040*/  SHF.R.U32.HI R8, RZ, 0x5, R16 ;  /* 0x00000005ff087819 */ /* 0x004fca0000011610 */
[----:B------:R-:W2:Y:S02]  /*0050*/  SHFL.IDX PT, R0, R8, RZ, 0x1f ;  /* 0x00001fff08007589 */ /* 0x000ea400000e0000 */
[----:B--2---:R-:W-:-:S13]  /*0060*/  ISETP.NE.OR P0, PT, R0, RZ, !P0 ;  /* 0x000000ff0000720c */ /* 0x004fda0004705670 */
[----:B-1----:R-:W-:Y:S05]  /*0070*/  @P0 BRA `(.L_x_1) ;  /* 0x00000000002c0947 */ /* 0x002fea0003800000 */
[----:B------:R-:W-:Y:S02]  /*0080*/  ULDC.64 UR4, c[0x0][0x198] ;  /* 0x0000660000047ab9 */ /* 0x000fe40000000a00 */
[----:B------:R-:W-:Y:S02]  /*0090*/  UIADD3 UR6, UP0, UR4, 0xf0, URZ ;  /* 0x000000f004067890 */ /* 0x000fe4000ff1e03f */
[----:B------:R-:W-:Y:S02]  /*00a0*/  UIADD3 UR8, UP1, UR4, 0x1f0, URZ ;  /* 0x000001f004087890 */ /* 0x000fe4000ff3e03f */
[----:B------:R-:W-:Y:S02]  /*00b0*/  UIADD3 UR4, UP2, UR4, 0x2f0, URZ ;  /* 0x000002f004047890 */ /* 0x000fe4000ff5e03f */
[----:B------:R-:W-:Y:S02]  /*00c0*/  UIADD3.X UR7, URZ, UR5, URZ, UP0, !UPT ;  /* 0x000000053f077290 */ /* 0x000fe400087fe43f */
[----:B------:R-:W-:-:S02]  /*00d0*/  UIADD3.X UR9, URZ, UR5, URZ, UP1, !UPT ;  /* 0x000000053f097290 */ /* 0x000fc40008ffe43f */
[----:B------:R-:W-:-:S05]  /*00e0*/  UIADD3.X UR5, URZ, UR5, URZ, UP2, !UPT ;  /* 0x000000053f057290 */ /* 0x000fca00097fe43f */
[----:B------:R1:W-:Y:S02]  /*00f0*/  UTMACCTL.PF [UR6] ;  /* 0x00000000060079b9 */ /* 0x0003e40008040000 */
[----:B------:R1:W-:Y:S02]  /*0100*/  UTMACCTL.PF [UR8] ;  /* 0x00000000080079b9 */ /* 0x0003e40008040000 */
[----:B------:R1:W-:Y:S02]  /*0110*/  UTMACCTL.PF [UR4] ;  /* 0x00000000040079b9 */ /* 0x0003e40008040000 */
[----:B-1----:R-:W-:Y:S01]  /*0120*/  NOP ;  /* 0x0000000000007918 */ /* 0x002fe20000000000 */
.L_x_1:
[----:B------:R-:W-:Y:S05]  /*0130*/  BSYNC B0 ;  /* 0x0000000000007941 */ /* 0x000fea0003800000 */
.L_x_0:
[----:B------:R-:W1:Y:S02]  /*0140*/  SHFL.IDX PT, R0, R8, RZ, 0x1f ;  /* 0x00001fff08007589 */ /* 0x000e6400000e0000 */
[----:B-1----:R-:W-:-:S13]  /*0150*/  ISETP.NE.AND P0, PT, R0, RZ, PT ;  /* 0x000000ff0000720c */ /* 0x002fda0003f05270 */
[----:B------:R-:W-:Y:S05]  /*0160*/  @P0 BRA `(.L_x_2) ;  /* 0x0000000000400947 */ /* 0x000fea0003800000 */
[----:B------:R-:W1:Y:S01]  /*0170*/  S2UR UR8, SR_CgaCtaId ;  /* 0x00000000000879c3 */ /* 0x000e620000008800 */
[----:B------:R-:W-:Y:S01]  /*0180*/  UMOV UR4, 0x400 ;  /* 0x0000040000047882 */ /* 0x000fe20000000000 */
[----:B------:R-:W-:Y:S01]  /*0190*/  UMOV UR5, 0x1 ;  /* 0x0000000100057882 */ /* 0x000fe20000000000 */
[----:B------:R-:W-:Y:S01]  /*01a0*/  UMOV UR6, 0x80 ;  /* 0x0000008000067882 */ /* 0x000fe20000000000 */
[----:B------:R-:W-:Y:S01]  /*01b0*/  ELECT P0, URZ, PT ;  /* 0x00000000003f782f */ /* 0x000fe20003800000 */
[----:B------:R-:W-:-:S04]  /*01c0*/  UIADD3 UR6, -UR6, 0x100000, URZ ;  /* 0x0010000006067890 */ /* 0x000fc8000fffe13f */
[----:B------:R-:W-:Y:S02]  /*01d0*/  USHF.L.U32 UR7, UR6, 0xb, URZ ;  /* 0x0000000b06077899 */ /* 0x000fe4000800063f */
[----:B------:R-:W-:Y:S02]  /*01e0*/  USHF.L.U32 UR6, UR6, 0x1, URZ ;  /* 0x0000000106067899 */ /* 0x000fe4000800063f */
[----:B-1----:R-:W-:Y:S02]  /*01f0*/  ULEA UR8, UR8, UR4, 0x18 ;  /* 0x0000000408087291 */ /* 0x002fe4000f8ec03f */
[----:B------:R-:W-:-:S04]  /*0200*/  UIADD3 UR4, -UR5, 0x100000, URZ ;  /* 0x0010000005047890 */ /* 0x000fc8000fffe13f */
[----:B------:R-:W-:Y:S02]  /*0210*/  USHF.L.U32 UR5, UR4, 0xb, URZ ;  /* 0x0000000b04057899 */ /* 0x000fe4000800063f */
[----:B------:R-:W-:Y:S01]  /*0220*/  USHF.L.U32 UR4, UR4, 0x1, URZ ;  /* 0x0000000104047899 */ /* 0x000fe2000800063f */
[----:B------:R-:W1:Y:S11]  /*0230*/  FENCE.VIEW.ASYNC.S ;  /* 0x00000000000073c6 */ /* 0x000e760000000000 */
[----:B-1----:R1:W2:Y:S01]  /*0240*/  SYNCS.EXCH.64 URZ, [UR8+0x4840], UR4 ;  /* 0x00484004083f75b2 */ /* 0x0022a20008000100 */
[----:B------:R1:W3:Y:S01]  /*0250*/  SYNCS.EXCH.64 URZ, [UR8+0x4848], UR6 ;  /* 0x00484806083f75b2 */ /* 0x0002e20008000100 */
[----:B------:R-:W-:Y:S01]  /*0260*/  NOP ;  /* 0x0000000000007918 */ /* 0x000fe20000000000 */
.L_x_2:
[----:B------:R-:W4:Y:S01]  /*0270*/  SHFL.IDX PT, R0, R8, RZ, 0x1f ;  /* 0x00001fff08007589 */ /* 0x000f2200000e0000 */
[----:B------:R-:W-:Y:S01]  /*0280*/  NOP ;  /* 0x0000000000007918 */ /* 0x000fe20000000000 */
[----:B----4-:R-:W-:-:S13]  /*0290*/  ISETP.NE.AND P0, PT, R0, RZ, PT ;  /* 0x000000ff0000720c */ /* 0x010fda0003f05270 */
[----:B------:R-:W-:Y:S05]  /*02a0*/  @P0 BRA `(.L_x_3) ;  /* 0x0000000000580947 */ /* 0x000fea0003800000 */
[----:B-1----:R-:W1:Y:S01]  /*02b0*/  S2UR UR5, SR_CgaCtaId ;  /* 0x00000000000579c3 */ /* 0x002e620000008800 */
[----:B------:R-:W-:Y:S01]  /*02c0*/  UMOV UR4, 0x400 ;  /* 0x0000040000047882 */ /* 0x000fe20000000000 */
[----:B------:R-:W-:Y:S01]  /*02d0*/  UMOV UR6, 0x1 ;  /* 0x0000000100067882 */ /* 0x000fe20000000000 */
[----:B------:R-:W-:Y:S01]  /*02e0*/  UMOV UR7, 0x80 ;  /* 0x0000008000077882 */ /* 0x000fe20000000000 */
[----:B------:R-:W-:Y:S01]  /*02f0*/  ELECT P0, URZ, PT ;  /* 0x00000000003f782f */ /* 0x000fe20003800000 */
[----:B-1----:R-:W-:Y:S02]  /*0300*/  ULEA UR8, UR5, UR4, 0x18 ;  /* 0x0000000405087291 */ /* 0x002fe4000f8ec03f */
[----:B------:R-:W-:-:S04]  /*0310*/  UIADD3 UR4, -UR6, 0x100000, URZ ;  /* 0x0010000006047890 */ /* 0x000fc8000fffe13f */
[----:B------:R-:W-:Y:S02]  /*0320*/  USHF.L.U32 UR5, UR4, 0xb, URZ ;  /* 0x0000000b04057899 */ /* 0x000fe4000800063f */
[----:B------:R-:W-:Y:S02]  /*0330*/  USHF.L.U32 UR4, UR4, 0x1, URZ ;  /* 0x0000000104047899 */ /* 0x000fe4000800063f */
[----:B------:R-:W-:-:S04]  /*0340*/  UIADD3 UR6, -UR7, 0x100000, URZ ;  /* 0x0010000007067890 */ /* 0x000fc8000fffe13f */
[----:B------:R-:W-:Y:S02]  /*0350*/  USHF.L.U32 UR7, UR6, 0xb, URZ ;  /* 0x0000000b06077899 */ /* 0x000fe4000800063f */
[----:B------:R-:W-:Y:S01]  /*0360*/  USHF.L.U32 UR6, UR6, 0x1, URZ ;  /* 0x0000000106067899 */ /* 0x000fe2000800063f */
[----:B------:R-:W1:Y:S03]  /*0370*/  FENCE.VIEW.ASYNC.S ;  /* 0x00000000000073c6 */ /* 0x000e660000000000 */
[----:B-1----:R4:W1:Y:S08]  /*0380*/  SYNCS.EXCH.64 URZ, [UR8+0x4800], UR4 ;  /* 0x00480004083f75b2 */ /* 0x0028700008000100 */
[----:B------:R4:W1:Y:S01]  /*0390*/  SYNCS.EXCH.64 URZ, [UR8+0x4820], UR6 ;  /* 0x00482006083f75b2 */ /* 0x0008620008000100 */
[----:B------:R4:W1:Y:S01]  /*03a0*/  SYNCS.EXCH.64 URZ, [UR8+0x4808], UR4 ;  /* 0x00480804083f75b2 */ /* 0x0008620008000100 */
[----:B------:R4:W1:Y:S01]  /*03b0*/  SYNCS.EXCH.64 URZ, [UR8+0x4828], UR6 ;  /* 0x00482806083f75b2 */ /* 0x0008620008000100 */
[----:B------:R4:W1:Y:S01]  /*03c0*/  SYNCS.EXCH.64 URZ, [UR8+0x4810], UR4 ;  /* 0x00481004083f75b2 */ /* 0x0008620008000100 */
[----:B------:R4:W1:Y:S01]  /*03d0*/  SYNCS.EXCH.64 URZ, [UR8+0x4830], UR6 ;  /* 0x00483006083f75b2 */ /* 0x0008620008000100 */
[----:B------:R4:W1:Y:S01]  /*03e0*/  SYNCS.EXCH.64 URZ, [UR8+0x4818], UR4 ;  /* 0x00481804083f75b2 */ /* 0x0008620008000100 */
[----:B------:R4:W1:Y:S02]  /*03f0*/  SYNCS.EXCH.64 URZ, [UR8+0x4838], UR6 ;  /* 0x00483806083f75b2 */ /* 0x0008640008000100 */
[----:B----4-:R-:W-:Y:S01]  /*0400*/  NOP ;  /* 0x0000000000007918 */ /* 0x010fe20000000000 */
.L_x_3:
        /* <DEDUP_REMOVED lines=18> */
[----:B------:R4:W1:Y:S02]  /*0530*/  SYNCS.EXCH.64 URZ, [UR8+0x4858], UR6 ;  /* 0x00485806083f75b2 */ /* 0x0008640008000100 */
[----:B----4-:R-:W-:Y:S01]  /*0540*/  NOP ;  /* 0x0000000000007918 */ /* 0x010fe20000000000 */
.L_x_4:
[----:B------:R-:W4:Y:S01]  /*0550*/  SHFL.IDX PT, R8, R8, RZ, 0x1f ;  /* 0x00001fff08087589 */ /* 0x000f2200000e0000 */
[----:B------:R-:W-:Y:S02]  /*0560*/  ELECT P0, URZ, PT ;  /* 0x00000000003f782f */ /* 0x000fe40003800000 */
[----:B------:R-:W-:Y:S01]  /*0570*/  SHF.R.S32.HI R3, RZ, 0x1f, R16 ;  /* 0x0000001fff037819 */ /* 0x000fe20000011410 */
[----:B------:R-:W-:Y:S01]  /*0580*/  NOP ;  /* 0x0000000000007918 */ /* 0x000fe20000000000 */
[----:B------:R-:W4:Y:S01]  /*0590*/  S2UR UR36, SR_CTAID.Y ;  /* 0x00000000002479c3 */ /* 0x000f220000002600 */
[----:B------:R-:W-:Y:S01]  /*05a0*/  BSSY B0, `(.L_x_5) ;  /* 0x0000026000007945 */ /* 0x000fe20003800000 */
[----:B------:R-:W-:Y:S01]  /*05b0*/  LEA.HI R3, R3, R16, RZ, 0x7 ;  /* 0x0000001003037211 */ /* 0x000fe200078f38ff */
[----:B------:R-:W-:-:S03]  /*05c0*/  IMAD.MOV.U32 R7, RZ, RZ, RZ ;  /* 0x000000ffff077224 */ /* 0x000fc600078e00ff */
[----:B------:R-:W-:Y:S02]  /*05d0*/  LOP3.LUT R3, R3, 0xffffff80, RZ, 0xc0, !PT ;  /* 0xffffff8003037812 */ /* 0x000fe400078ec0ff */
[----:B------:R-:W4:Y:S03]  /*05e0*/  S2UR UR37, SR_CTAID.Z ;  /* 0x00000000002579c3 */ /* 0x000f260000002700 */
[----:B------:R-:W-:-:S05]  /*05f0*/  IMAD.IADD R9, R16, 0x1, -R3 ;  /* 0x0000000110097824 */ /* 0x000fca00078e0a03 */
[----:B-123--:R-:W-:Y:S01]  /*0600*/  BAR.SYNC.DEFER_BLOCKING 0x0 ;  /* 0x0000000000007b1d */ /* 0x00efe20000010000 */
[----:B----4-:R-:W-:-:S13]  /*0610*/  ISETP.EQ.AND P1, PT, R8, RZ, P0 ;  /* 0x000000ff0800720c */ /* 0x010fda0000722270 */
[----:B------:R-:W-:Y:S05]  /*0620*/  @!P1 BRA `(.L_x_6) ;  /* 0x0000000000749947 */ /* 0x000fea0003800000 */
[----:B------:R-:W1:Y:S01]  /*0630*/  S2R R3, SR_CgaCtaId ;  /* 0x0000000000037919 */ /* 0x000e620000008800 */
[----:B------:R-:W-:Y:S01]  /*0640*/  IMAD.MOV.U32 R2, RZ, RZ, 0x1 ;  /* 0x00000001ff027424 */ /* 0x000fe200078e00ff */
[----:B------:R-:W-:Y:S02]  /*0650*/  MOV R0, 0x400 ;  /* 0x0000040000007802 */ /* 0x000fe40000000f00 */
[----:B------:R-:W-:Y:S02]  /*0660*/  ISETP.NE.AND P3, PT, R9, RZ, PT ;  /* 0x000000ff0900720c */ /* 0x000fe40003f65270 */
[----:B------:R-:W-:Y:S02]  /*0670*/  SHF.L.U32 R2, R2, 0x1f, RZ ;  /* 0x0000001f02027819 */ /* 0x000fe400000006ff */
[----:B-1----:R-:W-:Y:S02]  /*0680*/  LEA R3, R3, R0, 0x18 ;  /* 0x0000000003037211 */ /* 0x002fe400078ec0ff */
[----:B------:R-:W1:Y:S02]  /*0690*/  S2R R0, SR_CTAID.X ;  /* 0x0000000000007919 */ /* 0x000e640000002500 */
[----:B------:R-:W2:Y:S02]  /*06a0*/  SYNCS.PHASECHK.TRANS64.TRYWAIT P2, [R3+URZ+0x4848], R2 ;  /* 0x00484802030075a7 */ /* 0x000ea4000804017f */
[----:B-12---:R-:W-:Y:S05]  /*06b0*/  @!P2 BRA `(.L_x_7) ;  /* 0x000000a000b4a947 */ /* 0x006fea0003800000 */
.L_x_70:
[----:B------:R-:W-:Y:S01]  /*06c0*/  SHF.L.U32 R0, R0, 0x6, RZ ;  /* 0x0000000600007819 */ /* 0x000fe200000006ff */
[----:B------:R-:W-:Y:S06]  /*06d0*/  @P3 BRA `(.L_x_8) ;  /* 0x0000000000143947 */ /* 0x000fec0003800000 */
[----:B------:R-:W-:Y:S01]  /*06e0*/  LOP3.LUT P2, RZ, R16, 0x1f, RZ, 0xc0, !PT ;  /* 0x0000001f10ff7812 */ /* 0x000fe2000784c0ff */
[----:B-1----:R-:W-:-:S04]  /*06f0*/  IMAD.MOV.U32 R2, RZ, RZ, 0x800 ;  /* 0x00000800ff027424 */ /* 0x002fc800078e00ff */
[----:B------:R2:W-:Y:S08]  /*0700*/  SYNCS.ARRIVE.TRANS64 RZ, [R3+URZ+0x4840], R2 ;  /* 0x0048400203ff79a7 */ /* 0x0005f0000800003f */
[----:B------:R-:W-:Y:S05]  /*0710*/  @!P2 BRA `(.L_x_8) ;  /* 0x000000000004a947 */ /* 0x000fea0003800000 */
[----:B------:R-:W-:Y:S01]  /*0720*/  BPT.TRAP 0x1 ;  /* 0x000000040000795c */ /* 0x000fe20000300000 */
.L_x_8:
[----:B------:R-:W-:Y:S01]  /*0730*/  R2UR UR8, R3 ;  /* 0x00000000030872ca */ /* 0x000fe200000e0000 */
[----:B------:R-:W-:Y:S01]  /*0740*/  ULDC.64 UR4, c[0x0][0x198] ;  /* 0x0000660000047ab9 */ /* 0x000fe20000000a00 */
[----:B------:R-:W-:Y:S01]  /*0750*/  R2UR UR11, R0 ;  /* 0x00000000000b72ca */ /* 0x000fe200000e0000 */
[----:B------:R-:W-:Y:S01]  /*0760*/  UIADD3 UR4, UP0, UR4, 0xf0, URZ ;  /* 0x000000f004047890 */ /* 0x000fe2000ff1e03f */
[----:B------:R-:W-:Y:S01]  /*0770*/  UMOV UR6, 0x0 ;  /* 0x0000000000067882 */ /* 0x000fe20000000000 */
[----:B------:R-:W-:Y:S02]  /*0780*/  UMOV UR7, 0x10000000 ;  /* 0x1000000000077882 */ /* 0x000fe40000000000 */
[----:B------:R-:W-:Y:S01]  /*0790*/  UIADD3.X UR5, URZ, UR5, URZ, UP0, !UPT ;  /* 0x000000053f057290 */ /* 0x000fe200087fe43f */
[----:B------:R-:W-:Y:S01]  /*07a0*/  UMOV UR10, URZ ;  /* 0x0000003f000a7c82 */ /* 0x000fe20008000000 */
[----:B------:R-:W-:Y:S01]  /*07b0*/  UMOV UR12, UR36 ;  /* 0x00000024000c7c82 */ /* 0x000fe20008000000 */
[----:B------:R-:W-:-:S03]  /*07c0*/  UMOV UR13, UR37 ;  /* 0x00000025000d7c82 */ /* 0x000fc60008000000 */
[----:B------:R-:W-:-:S09]  /*07d0*/  UIADD3 UR9, UR8, 0x4840, URZ ;  /* 0x0000484008097890 */ /* 0x000fd2000fffe03f */
[----:B------:R3:W-:Y:S02]  /*07e0*/  UTMALDG.4D [UR8], [UR4], desc[UR6] ;  /* 0x00000608040075b4 */ /* 0x0007e40008019000 */
[----:B---3--:R-:W-:Y:S01]  /*07f0*/  NOP ;  /* 0x0000000000007918 */ /* 0x008fe20000000000 */
.L_x_6:
[----:B------:R-:W-:Y:S05]  /*0800*/  BSYNC B0 ;  /* 0x0000000000007941 */ /* 0x000fea0003800000 */
.L_x_5:
[----:B------:R-:W3:Y:S01]  /*0810*/  LDC R11, c[0x0][0x28c] ;  /* 0x0000a300ff0b7b82 */ /* 0x000ee20000000800 */
[----:B------:R-:W-:Y:S01]  /*0820*/  BSSY B0, `(.L_x_9) ;  /* 0x0000091000007945 */ /* 0x000fe20003800000 */
[----:B------:R-:W-:Y:S01]  /*0830*/  IMAD.MOV.U32 R5, RZ, RZ, 0x1 ;  /* 0x00000001ff057424 */ /* 0x000fe200078e00ff */
[----:B------:R-:W-:Y:S01]  /*0840*/  MOV R4, 0x1 ;  /* 0x0000000100047802 */ /* 0x000fe20000000f00 */
[----:B-12---:R-:W-:Y:S02]  /*0850*/  IMAD.MOV.U32 R3, RZ, RZ, RZ ;  /* 0x000000ffff037224 */ /* 0x006fe400078e00ff */
[----:B---3--:R-:W-:-:S05]  /*0860*/  VIADD R17, R11, 0x7f ;  /* 0x0000007f0b117836 */ /* 0x008fca0000000000 */
[----:B------:R-:W-:-:S04]  /*0870*/  SHF.R.S32.HI R0, RZ, 0x1f, R17 ;  /* 0x0000001fff007819 */ /* 0x000fc80000011411 */
[----:B------:R-:W-:-:S04]  /*0880*/  LEA.HI R17, R0, R17, RZ, 0x7 ;  /* 0x0000001100117211 */ /* 0x000fc800078f38ff */
[----:B------:R-:W-:-:S05]  /*0890*/  SHF.R.S32.HI R6, RZ, 0x7, R17 ;  /* 0x00000007ff067819 */ /* 0x000fca0000011411 */
[----:B------:R-:W-:Y:S01]  /*08a0*/  IMAD.SHL.U32 R6, R6, 0x2, RZ ;  /* 0x0000000206067824 */ /* 0x000fe200078e00ff */
[----:B------:R-:W-:Y:S06]  /*08b0*/  @!P1 BRA `(.L_x_10) ;  /* 0x00000008001c9947 */ /* 0x000fec0003800000 */
[----:B------:R-:W-:Y:S01]  /*08c0*/  ISETP.GE.AND P1, PT, R11, 0x1, PT ;  /* 0x000000010b00780c */ /* 0x000fe20003f26270 */
[----:B------:R-:W-:Y:S01]  /*08d0*/  IMAD.MOV.U32 R7, RZ, RZ, RZ ;  /* 0x000000ffff077224 */ /* 0x000fe200078e00ff */
[----:B------:R-:W-:Y:S02]  /*08e0*/  LOP3.LUT R10, R16, 0x1f, RZ, 0xc0, !PT ;  /* 0x0000001f100a7812 */ /* 0x000fe400078ec0ff */
[----:B------:R-:W-:-:S09]  /*08f0*/  MOV R3, RZ ;  /* 0x000000ff00037202 */ /* 0x000fd20000000f00 */
[----:B------:R-:W-:Y:S05]  /*0900*/  @!P1 BRA `(.L_x_11) ;  /* 0x0000000000e49947 */ /* 0x000fea0003800000 */
[----:B------:R-:W1:Y:S01]  /*0910*/  S2R R3, SR_CgaCtaId ;  /* 0x0000000000037919 */ /* 0x000e620000008800 */
[----:B------:R-:W-:Y:S01]  /*0920*/  MOV R0, 0x400 ;  /* 0x0000040000007802 */ /* 0x000fe20000000f00 */
[----:B------:R-:W-:Y:S01]  /*0930*/  IMAD.MOV.U32 R2, RZ, RZ, 0x1 ;  /* 0x00000001ff027424 */ /* 0x000fe200078e00ff */
[----:B------:R-:W-:Y:S02]  /*0940*/  ISETP.NE.AND P2, PT, R9, RZ, PT ;  /* 0x000000ff0900720c */ /* 0x000fe40003f45270 */
[----:B-1----:R-:W-:Y:S02]  /*0950*/  LEA R7, R3, R0, 0x18 ;  /* 0x0000000003077211 */ /* 0x002fe400078ec0ff */
[----:B------:R-:W-:-:S04]  /*0960*/  SHF.L.U32 R0, R2, 0x1f, RZ ;  /* 0x0000001f02007819 */ /* 0x000fc800000006ff */
[----:B------:R-:W1:Y:S02]  /*0970*/  SYNCS.PHASECHK.TRANS64.TRYWAIT P1, [R7+URZ+0x4820], R0 ;  /* 0x00482000070075a7 */ /* 0x000e64000802017f */
[----:B-1----:R-:W-:Y:S05]  /*0980*/  @!P1 BRA `(.L_x_12) ;  /* 0x000000a000149947 */ /* 0x002fea0003800000 */
.L_x_71:
[----:B------:R-:W-:Y:S01]  /*0990*/  IMAD.MOV.U32 R3, RZ, RZ, 0x1 ;  /* 0x00000001ff037424 */ /* 0x000fe200078e00ff */
[----:B------:R-:W-:Y:S06]  /*09a0*/  @P2 BRA `(.L_x_13) ;  /* 0x0000000000142947 */ /* 0x000fec0003800000 */
[----:B------:R-:W-:Y:S01]  /*09b0*/  ISETP.NE.AND P1, PT, R10, RZ, PT ;  /* 0x000000ff0a00720c */ /* 0x000fe20003f25270 */
[----:B-1----:R-:W-:-:S04]  /*09c0*/  IMAD.MOV.U32 R0, RZ, RZ, 0x1000 ;  /* 0x00001000ff007424 */ /* 0x002fc800078e00ff */
[----:B------:R2:W-:Y:S08]  /*09d0*/  SYNCS.ARRIVE.TRANS64 RZ, [R7+URZ+0x4800], R0 ;  /* 0x0048000007ff79a7 */ /* 0x0005f0000800003f */
[----:B------:R-:W-:Y:S05]  /*09e0*/  @!P1 BRA `(.L_x_13) ;  /* 0x0000000000049947 */ /* 0x000fea0003800000 */
[----:B------:R-:W-:Y:S01]  /*09f0*/  BPT.TRAP 0x1 ;  /* 0x000000040000795c */ /* 0x000fe20000300000 */
.L_x_13:
[----:B------:R-:W3:Y:S01]  /*0a00*/  S2R R13, SR_CgaCtaId ;  /* 0x00000000000d7919 */ /* 0x000ee20000008800 */
[----:B------:R-:W-:Y:S01]  /*0a10*/  R2UR UR33, R7 ;  /* 0x00000000072172ca */ /* 0x000fe200000e0000 */
[----:B------:R-:W-:Y:S01]  /*0a20*/  ULDC.64 UR4, c[0x0][0x198] ;  /* 0x0000660000047ab9 */ /* 0x000fe20000000a00 */
[----:B-12---:R-:W-:Y:S01]  /*0a30*/  MOV R0, 0x400 ;  /* 0x0000040000007802 */ /* 0x006fe20000000f00 */
[----:B------:R-:W-:Y:S01]  /*0a40*/  UIADD3 UR4, UP0, UR4, 0x1f0, URZ ;  /* 0x000001f004047890 */ /* 0x000fe2000ff1e03f */
[----:B------:R-:W-:Y:S01]  /*0a50*/  MOV R7, 0x1 ;  /* 0x0000000100077802 */ /* 0x000fe20000000f00 */
[----:B------:R-:W-:Y:S01]  /*0a60*/  UMOV UR6, 0x0 ;  /* 0x0000000000067882 */ /* 0x000fe20000000000 */
[----:B------:R-:W-:Y:S01]  /*0a70*/  UMOV UR7, 0x10000000 ;  /* 0x1000000000077882 */ /* 0x000fe20000000000 */
[----:B------:R-:W-:Y:S01]  /*0a80*/  UIADD3.X UR5, URZ, UR5, URZ, UP0, !UPT ;  /* 0x000000053f057290 */ /* 0x000fe200087fe43f */
[----:B------:R-:W-:Y:S01]  /*0a90*/  SHF.L.U32 R7, R7, 0x1f, RZ ;  /* 0x0000001f07077819 */ /* 0x000fe200000006ff */
[----:B------:R-:W-:Y:S01]  /*0aa0*/  UMOV UR34, URZ ;  /* 0x0000003f00227c82 */ /* 0x000fe20008000000 */
[----:B------:R-:W-:Y:S01]  /*0ab0*/  UMOV UR35, URZ ;  /* 0x0000003f00237c82 */ /* 0x000fe20008000000 */
[----:B------:R-:W-:-:S02]  /*0ac0*/  ISETP.NE.AND P2, PT, R9, RZ, PT ;  /* 0x000000ff0900720c */ /* 0x000fc40003f45270 */
[----:B------:R-:W-:Y:S02]  /*0ad0*/  UIADD3 UR32, UR33, 0x800, URZ ;  /* 0x0000080021207890 */ /* 0x000fe4000fffe03f */
[----:B------:R-:W-:-:S09]  /*0ae0*/  UIADD3 UR33, UR33, 0x4800, URZ ;  /* 0x0000480021217890 */ /* 0x000fd2000fffe03f */
[----:B------:R1:W-:Y:S01]  /*0af0*/  UTMALDG.4D [UR32], [UR4], desc[UR6] ;  /* 0x00000620040075b4 */ /* 0x0003e20008019000 */
[----:B---3--:R-:W-:-:S05]  /*0b00*/  LEA R2, R13, R0, 0x18 ;  /* 0x000000000d027211 */ /* 0x008fca00078ec0ff */
[----:B------:R-:W-:-:S04]  /*0b10*/  IMAD R0, R3, 0x8, R2 ;  /* 0x0000000803007824 */ /* 0x000fc800078e0202 */
[----:B------:R-:W2:Y:S02]  /*0b20*/  SYNCS.PHASECHK.TRANS64.TRYWAIT P1, [R0+URZ+0x4820], R7 ;  /* 0x00482007000075a7 */ /* 0x000ea4000802017f */
[----:B-12---:R-:W-:Y:S05]  /*0b30*/  @!P1 BRA `(.L_x_14) ;  /* 0x0000009c00bc9947 */ /* 0x006fea0003800000 */
.L_x_72:
[----:B-1----:R-:W-:Y:S01]  /*0b40*/  IMAD.MOV.U32 R7, RZ, RZ, 0x1 ;  /* 0x00000001ff077424 */ /* 0x002fe200078e00ff */
[----:B------:R-:W-:Y:S06]  /*0b50*/  @P2 BRA `(.L_x_15) ;  /* 0x0000000000142947 */ /* 0x000fec0003800000 */
[----:B------:R-:W-:Y:S01]  /*0b60*/  ISETP.NE.AND P1, PT, R10, RZ, PT ;  /* 0x000000ff0a00720c */ /* 0x000fe20003f25270 */
[----:B------:R-:W-:-:S04]  /*0b70*/  IMAD.MOV.U32 R13, RZ, RZ, 0x1000 ;  /* 0x00001000ff0d7424 */ /* 0x000fc800078e00ff */
[----:B------:R1:W-:Y:S08]  /*0b80*/  SYNCS.ARRIVE.TRANS64 RZ, [R0+URZ+0x4800], R13 ;  /* 0x0048000d00ff79a7 */ /* 0x0003f0000800003f */
[----:B------:R-:W-:Y:S05]  /*0b90*/  @!P1 BRA `(.L_x_15) ;  /* 0x0000000000049947 */ /* 0x000fea0003800000 */
[----:B------:R-:W-:Y:S01]  /*0ba0*/  BPT.TRAP 0x1 ;  /* 0x000000040000795c */ /* 0x000fe20000300000 */
.L_x_15:
[C---:B------:R-:W-:Y:S01]  /*0bb0*/  LEA R2, R3.reuse, R2, 0xc ;  /* 0x0000000203027211 */ /* 0x040fe200078e60ff */
[----:B------:R-:W-:Y:S01]  /*0bc0*/  ULDC.64 UR4, c[0x0][0x198] ;  /* 0x0000660000047ab9 */ /* 0x000fe20000000a00 */
[----:B------:R-:W-:Y:S01]  /*0bd0*/  R2UR UR33, R0 ;  /* 0x00000000002172ca */ /* 0x000fe200000e0000 */
[----:B------:R-:W-:Y:S01]  /*0be0*/  UIADD3 UR4, UP0, UR4, 0x2f0, URZ ;  /* 0x000002f004047890 */ /* 0x000fe2000ff1e03f */
[----:B------:R-:W-:Y:S01]  /*0bf0*/  R2UR UR32, R2 ;  /* 0x00000000022072ca */ /* 0x000fe200000e0000 */
[----:B------:R-:W-:Y:S01]  /*0c00*/  UMOV UR6, 0x0 ;  /* 0x0000000000067882 */ /* 0x000fe20000000000 */
[----:B------:R-:W-:Y:S01]  /*0c10*/  UMOV UR7, 0x10000000 ;  /* 0x1000000000077882 */ /* 0x000fe20000000000 */
[----:B------:R-:W-:Y:S01]  /*0c20*/  UIADD3.X UR5, URZ, UR5, URZ, UP0, !UPT ;  /* 0x000000053f057290 */ /* 0x000fe200087fe43f */
[----:B------:R-:W-:Y:S01]  /*0c30*/  VIADD R3, R3, 0x1 ;  /* 0x0000000103037836 */ /* 0x000fe20000000000 */
[----:B------:R-:W-:Y:S01]  /*0c40*/  UMOV UR34, URZ ;  /* 0x0000003f00227c82 */ /* 0x000fe20008000000 */
[----:B------:R-:W-:-:S05]  /*0c50*/  UMOV UR35, URZ ;  /* 0x0000003f00237c82 */ /* 0x000fca0008000000 */
[----:B------:R-:W-:Y:S02]  /*0c60*/  UIADD3 UR33, UR33, 0x4800, URZ ;  /* 0x0000480021217890 */ /* 0x000fe4000fffe03f */
[----:B------:R-:W-:-:S09]  /*0c70*/  UIADD3 UR32, UR32, 0x800, URZ ;  /* 0x0000080020207890 */ /* 0x000fd2000fffe03f */
[----:B------:R2:W-:Y:S02]  /*0c80*/  UTMALDG.4D [UR32], [UR4], desc[UR6] ;  /* 0x00000620040075b4 */ /* 0x0005e40008019000 */
[----:B--2---:R-:W-:Y:S01]  /*0c90*/  NOP ;  /* 0x0000000000007918 */ /* 0x004fe20000000000 */
.L_x_11:
[----:B------:R-:W-:Y:S01]  /*0ca0*/  ISETP.GE.AND P1, PT, R11, 0x81, PT ;  /* 0x000000810b00780c */ /* 0x000fe20003f26270 */
[----:B------:R-:W-:-:S12]  /*0cb0*/  IMAD.MOV.U32 R4, RZ, RZ, 0x1 ;  /* 0x00000001ff047424 */ /* 0x000fd800078e00ff */
[----:B------:R-:W-:Y:S05]  /*0cc0*/  @!P1 BRA `(.L_x_16) ;  /* 0x0000000400149947 */ /* 0x000fea0003800000 */
[----:B-1----:R-:W1:Y:S01]  /*0cd0*/  S2R R13, SR_CgaCtaId ;  /* 0x00000000000d7919 */ /* 0x002e620000008800 */
[----:B------:R-:W-:Y:S01]  /*0ce0*/  MOV R0, 0x400 ;  /* 0x0000040000007802 */ /* 0x000fe20000000f00 */
[----:B------:R-:W-:Y:S01]  /*0cf0*/  IMAD.MOV.U32 R2, RZ, RZ, 0x1 ;  /* 0x00000001ff027424 */ /* 0x000fe200078e00ff */
[----:B------:R-:W-:Y:S02]  /*0d00*/  ISETP.NE.AND P2, PT, R9, RZ, PT ;  /* 0x000000ff0900720c */ /* 0x000fe40003f45270 */
[----:B-1----:R-:W-:Y:S02]  /*0d10*/  LEA R0, R13, R0, 0x18 ;  /* 0x000000000d007211 */ /* 0x002fe400078ec0ff */
[----:B------:R-:W-:Y:S02]  /*0d20*/  SHF.L.U32 R13, R2, 0x1f, RZ ;  /* 0x0000001f020d7819 */ /* 0x000fe400000006ff */
[----:B------:R-:W-:-:S04]  /*0d30*/  LEA R2, R3, R0, 0x3 ;  /* 0x0000000003027211 */ /* 0x000fc800078e18ff */
[----:B------:R-:W1:Y:S02]  /*0d40*/  SYNCS.PHASECHK.TRANS64.TRYWAIT P1, [R2+URZ+0x4820], R13 ;  /* 0x0048200d020075a7 */ /* 0x000e64000802017f */
[----:B-1----:R-:W-:Y:S05]  /*0d50*/  @!P1 BRA `(.L_x_17) ;  /* 0x0000009c00489947 */ /* 0x002fea0003800000 */
.L_x_73:
[----:B------:R-:W-:Y:S05]  /*0d60*/  @P2 BRA `(.L_x_18) ;  /* 0x0000000000142947 */ /* 0x000fea0003800000 */
[----:B------:R-:W-:Y:S01]  /*0d70*/  ISETP.NE.AND P1, PT, R10, RZ, PT ;  /* 0x000000ff0a00720c */ /* 0x000fe20003f25270 */
[----:B-1----:R-:W-:-:S04]  /*0d80*/  IMAD.MOV.U32 R13, RZ, RZ, 0x1000 ;  /* 0x00001000ff0d7424 */ /* 0x002fc800078e00ff */
[----:B------:R2:W-:Y:S08]  /*0d90*/  SYNCS.ARRIVE.TRANS64 RZ, [R2+URZ+0x4800], R13 ;  /* 0x0048000d02ff79a7 */ /* 0x0005f0000800003f */
[----:B------:R-:W-:Y:S05]  /*0da0*/  @!P1 BRA `(.L_x_18) ;  /* 0x0000000000049947 */ /* 0x000fea0003800000 */
[----:B------:R-:W-:Y:S01]  /*0db0*/  BPT.TRAP 0x1 ;  /* 0x000000040000795c */ /* 0x000fe20000300000 */
.L_x_18:
[----:B-12---:R-:W1:Y:S01]  /*0dc0*/  S2R R13, SR_CgaCtaId ;  /* 0x00000000000d7919 */ /* 0x006e620000008800 */
[----:B------:R-:W-:Y:S01]  /*0dd0*/  IMAD R0, R3, 0x1000, R0 ;  /* 0x0000100003007824 */ /* 0x000fe200078e0200 */
[----:B------:R-:W-:Y:S01]  /*0de0*/  R2UR UR35, R7 ;  /* 0x00000000072372ca */ /* 0x000fe200000e0000 */
[----:B------:R-:W-:Y:S01]  /*0df0*/  VIADD R3, R3, 0x1 ;  /* 0x0000000103037836 */ /* 0x000fe20000000000 */
[----:B------:R-:W-:Y:S01]  /*0e00*/  R2UR UR33, R2 ;  /* 0x00000000022172ca */ /* 0x000fe200000e0000 */
[----:B------:R-:W-:Y:S01]  /*0e10*/  ULDC.64 UR4, c[0x0][0x198] ;  /* 0x0000660000047ab9 */ /* 0x000fe20000000a00 */
[----:B------:R-:W-:Y:S01]  /*0e20*/  R2UR UR32, R0 ;  /* 0x00000000002072ca */ /* 0x000fe200000e0000 */
[----:B------:R-:W-:Y:S01]  /*0e30*/  UIADD3 UR4, UP0, UR4, 0x1f0, URZ ;  /* 0x000001f004047890 */ /* 0x000fe2000ff1e03f */
[----:B------:R-:W-:Y:S01]  /*0e40*/  MOV R0, 0x400 ;  /* 0x0000040000007802 */ /* 0x000fe20000000f00 */
[----:B------:R-:W-:Y:S01]  /*0e50*/  UMOV UR6, 0x0 ;  /* 0x0000000000067882 */ /* 0x000fe20000000000 */
[C---:B------:R-:W-:Y:S01]  /*0e60*/  ISETP.NE.AND P2, PT, R3.reuse, 0x4, PT ;  /* 0x000000040300780c */ /* 0x040fe20003f45270 */
[----:B------:R-:W-:Y:S01]  /*0e70*/  UIADD3.X UR5, URZ, UR5, URZ, UP0, !UPT ;  /* 0x000000053f057290 */ /* 0x000fe200087fe43f */
[C---:B------:R-:W-:Y:S01]  /*0e80*/  ISETP.NE.AND P1, PT, R3.reuse, 0x4, PT ;  /* 0x000000040300780c */ /* 0x040fe20003f25270 */
[----:B------:R-:W-:Y:S01]  /*0e90*/  UMOV UR7, 0x10000000 ;  /* 0x1000000000077882 */ /* 0x000fe20000000000 */
[----:B------:R-:W-:Y:S01]  /*0ea0*/  SEL R3, R3, RZ, P2 ;  /* 0x000000ff03037207 */ /* 0x000fe20001000000 */
[----:B------:R-:W-:Y:S01]  /*0eb0*/  USHF.L.U32 UR35, UR35, 0x7, URZ ;  /* 0x0000000723237899 */ /* 0x000fe2000800063f */
[----:B------:R-:W-:Y:S01]  /*0ec0*/  SEL R4, RZ, 0x1, !P1 ;  /* 0x00000001ff047807 */ /* 0x000fe20004800000 */
[----:B------:R-:W-:Y:S01]  /*0ed0*/  UIADD3 UR33, UR33, 0x4800, URZ ;  /* 0x0000480021217890 */ /* 0x000fe2000fffe03f */
[----:B------:R-:W-:Y:S01]  /*0ee0*/  ISETP.NE.AND P2, PT, R9, RZ, PT ;  /* 0x000000ff0900720c */ /* 0x000fe20003f45270 */
[----:B------:R-:W-:Y:S01]  /*0ef0*/  UIADD3 UR32, UR32, 0x800, URZ ;  /* 0x0000080020207890 */ /* 0x000fe2000fffe03f */
[----:B------:R-:W-:-:S08]  /*0f00*/  UMOV UR34, URZ ;  /* 0x0000003f00227c82 */ /* 0x000fd00008000000 */
[----:B------:R2:W-:Y:S01]  /*0f10*/  UTMALDG.4D [UR32], [UR4], desc[UR6] ;  /* 0x00000620040075b4 */ /* 0x0005e20008019000 */
[----:B-1----:R-:W-:Y:S02]  /*0f20*/  LEA R2, R13, R0, 0x18 ;  /* 0x000000000d027211 */ /* 0x002fe400078ec0ff */
[----:B------:R-:W-:Y:S02]  /*0f30*/  SHF.L.U32 R0, R4, 0x1f, RZ ;  /* 0x0000001f04007819 */ /* 0x000fe400000006ff */
[----:B------:R-:W-:-:S04]  /*0f40*/  LEA R13, R3, R2, 0x3 ;  /* 0x00000002030d7211 */ /* 0x000fc800078e18ff */
[----:B------:R-:W1:Y:S02]  /*0f50*/  SYNCS.PHASECHK.TRANS64.TRYWAIT P1, [R13+URZ+0x4820], R0 ;  /* 0x004820000d0075a7 */ /* 0x000e64000802017f */
[----:B-12---:R-:W-:Y:S05]  /*0f60*/  @!P1 BRA `(.L_x_19) ;  /* 0x0000009800d89947 */ /* 0x006fea0003800000 */
.L_x_74:
[----:B------:R-:W-:Y:S05]  /*0f70*/  @P2 BRA `(.L_x_20) ;  /* 0x0000000000142947 */ /* 0x000fea0003800000 */
[----:B------:R-:W-:Y:S01]  /*0f80*/  ISETP.NE.AND P1, PT, R10, RZ, PT ;  /* 0x000000ff0a00720c */ /* 0x000fe20003f25270 */
[----:B-1----:R-:W-:-:S04]  /*0f90*/  IMAD.MOV.U32 R0, RZ, RZ, 0x1000 ;  /* 0x00001000ff007424 */ /* 0x002fc800078e00ff */
[----:B------:R2:W-:Y:S08]  /*0fa0*/  SYNCS.ARRIVE.TRANS64 RZ, [R13+URZ+0x4800], R0 ;  /* 0x004800000dff79a7 */ /* 0x0005f0000800003f */
[----:B------:R-:W-:Y:S05]  /*0fb0*/  @!P1 BRA `(.L_x_20) ;  /* 0x0000000000049947 */ /* 0x000fea0003800000 */
[----:B------:R-:W-:Y:S01]  /*0fc0*/  BPT.TRAP 0x1 ;  /* 0x000000040000795c */ /* 0x000fe20000300000 */
.L_x_20:
[----:B------:R-:W-:Y:S01]  /*0fd0*/  IMAD R2, R3, 0x1000, R2 ;  /* 0x0000100003027824 */ /* 0x000fe200078e0202 */
[----:B------:R-:W-:Y:S01]  /*0fe0*/  R2UR UR35, R7 ;  /* 0x00000000072372ca */ /* 0x000fe200000e0000 */
[----:B------:R-:W-:Y:S01]  /*0ff0*/  ULDC.64 UR4, c[0x0][0x198] ;  /* 0x0000660000047ab9 */ /* 0x000fe20000000a00 */
[----:B------:R-:W-:Y:S01]  /*1000*/  R2UR UR33, R13 ;  /* 0x000000000d2172ca */ /* 0x000fe200000e0000 */
[----:B------:R-:W-:Y:S01]  /*1010*/  UIADD3 UR4, UP0, UR4, 0x2f0, URZ ;  /* 0x000002f004047890 */ /* 0x000fe2000ff1e03f */
[----:B------:R-:W-:Y:S01]  /*1020*/  R2UR UR32, R2 ;  /* 0x00000000022072ca */ /* 0x000fe200000e0000 */
[----:B------:R-:W-:Y:S01]  /*1030*/  UMOV UR6, 0x0 ;  /* 0x0000000000067882 */ /* 0x000fe20000000000 */
[----:B------:R-:W-:Y:S01]  /*1040*/  UMOV UR7, 0x10000000 ;  /* 0x1000000000077882 */ /* 0x000fe20000000000 */
[----:B------:R-:W-:Y:S01]  /*1050*/  UIADD3.X UR5, URZ, UR5, URZ, UP0, !UPT ;  /* 0x000000053f057290 */ /* 0x000fe200087fe43f */
[----:B-12---:R-:W-:Y:S01]  /*1060*/  VIADD R0, R3, 0x1 ;  /* 0x0000000103007836 */ /* 0x006fe20000000000 */
[----:B------:R-:W-:Y:S01]  /*1070*/  UMOV UR34, URZ ;  /* 0x0000003f00227c82 */ /* 0x000fe20008000000 */
[----:B------:R-:W-:-:S03]  /*1080*/  IADD3 R7, R7, 0x1, RZ ;  /* 0x0000000107077810 */ /* 0x000fc60007ffe0ff */
[----:B------:R-:W-:Y:S01]  /*1090*/  USHF.L.U32 UR35, UR35, 0x7, URZ ;  /* 0x0000000723237899 */ /* 0x000fe2000800063f */
[----:B------:R-:W-:Y:S01]  /*10a0*/  ISETP.NE.AND P1, PT, R0, 0x4, PT ;  /* 0x000000040000780c */ /* 0x000fe20003f25270 */
[----:B------:R-:W-:Y:S02]  /*10b0*/  UIADD3 UR33, UR33, 0x4800, URZ ;  /* 0x0000480021217890 */ /* 0x000fe4000fffe03f */
[----:B------:R-:W-:Y:S01]  /*10c0*/  UIADD3 UR32, UR32, 0x800, URZ ;  /* 0x0000080020207890 */ /* 0x000fe2000fffe03f */
[----:B------:R-:W-:-:S04]  /*10d0*/  SEL R3, RZ, 0x1, P1 ;  /* 0x00000001ff037807 */ /* 0x000fc80000800000 */
[----:B------:R-:W-:Y:S02]  /*10e0*/  LOP3.LUT R4, R4, R3, RZ, 0x3c, !PT ;  /* 0x0000000304047212 */ /* 0x000fe400078e3cff */
[----:B------:R-:W-:Y:S02]  /*10f0*/  SEL R3, R0, RZ, P1 ;  /* 0x000000ff00037207 */ /* 0x000fe40000800000 */
[----:B------:R2:W-:Y:S02]  /*1100*/  UTMALDG.4D [UR32], [UR4], desc[UR6] ;  /* 0x00000620040075b4 */ /* 0x0005e40008019000 */
[----:B--2---:R-:W-:-:S03]  /*1110*/  NOP ;  /* 0x0000000000007918 */ /* 0x004fc60000000000 */
.L_x_16:
[----:B------:R-:W-:-:S07]  /*1120*/  VIADD R6, R6, 0xfffffffc ;  /* 0xfffffffc06067836 */ /* 0x000fce0000000000 */
.L_x_10:
[----:B------:R-:W-:Y:S05]  /*1130*/  BSYNC B0 ;  /* 0x0000000000007941 */ /* 0x000fea0003800000 */
.L_x_9:
[----:B------:R-:W2:Y:S01]  /*1140*/  S2R R15, SR_CgaCtaId ;  /* 0x00000000000f7919 */ /* 0x000ea20000008800 */
[----:B------:R-:W-:Y:S02]  /*1150*/  MOV R2, 0x400 ;  /* 0x0000040000027802 */ /* 0x000fe40000000f00 */
[----:B-1----:R-:W-:Y:S02]  /*1160*/  SHF.L.U32 R13, RZ, 0x1f, RZ ;  /* 0x0000001fff0d7819 */ /* 0x002fe400000006ff */
[----:B--2---:R-:W-:-:S04]  /*1170*/  LEA R2, R15, R2, 0x18 ;  /* 0x000000020f027211 */ /* 0x004fc800078ec0ff */
[----:B------:R-:W1:Y:S02]  /*1180*/  SYNCS.PHASECHK.TRANS64.TRYWAIT P1, [R2+URZ+0x4840], R13 ;  /* 0x0048400d020075a7 */ /* 0x000e64000802017f */
[----:B-1----:R-:W-:Y:S05]  /*1190*/  @!P1 BRA `(.L_x_21) ;  /* 0x0000009800609947 */ /* 0x002fea0003800000 */
.L_x_75:
[----:B------:R-:W2:Y:S01]  /*11a0*/  SYNCS.PHASECHK.TRANS64.TRYWAIT P1, [R2+URZ+0x4800], R13 ;  /* 0x0048000d020075a7 */ /* 0x000ea2000802017f */
[----:B------:R-:W-:-:S04]  /*11b0*/  SHF.R.S32.HI R0, RZ, 0x1f, R9 ;  /* 0x0000001fff007819 */ /* 0x000fc80000011409 */
[----:B------:R-:W-:-:S04]  /*11c0*/  LEA.HI R0, R0, R9, RZ, 0x2 ;  /* 0x0000000900007211 */ /* 0x000fc800078f10ff */
[----:B------:R-:W-:-:S05]  /*11d0*/  LOP3.LUT R0, R0, 0x7ffffffc, RZ, 0xc0, !PT ;  /* 0x7ffffffc00007812 */ /* 0x000fca00078ec0ff */
[----:B------:R-:W-:Y:S02]  /*11e0*/  IMAD.IADD R10, R9, 0x1, -R0 ;  /* 0x00000001090a7824 */ /* 0x000fe400078e0a00 */
[----:B------:R-:W-:-:S03]  /*11f0*/  IMAD.MOV.U32 R0, RZ, RZ, RZ ;  /* 0x000000ffff007224 */ /* 0x000fc600078e00ff */
[----:B------:R-:W-:Y:S01]  /*1200*/  SHF.L.U32 R10, R10, 0x1, RZ ;  /* 0x000000010a0a7819 */ /* 0x000fe200000006ff */
[----:B--2---:R-:W-:Y:S06]  /*1210*/  @!P1 BRA `(.L_x_22) ;  /* 0x0000009800549947 */ /* 0x004fec0003800000 */
.L_x_76:
[----:B------:R-:W-:Y:S05]  /*1220*/  WARPSYNC.ALL ;  /* 0x0000000000007948 */ /* 0x000fea0003800000 */
[C---:B------:R-:W-:Y:S01]  /*1230*/  R2UR UR15, R2.reuse ;  /* 0x00000000020f72ca */ /* 0x040fe200000e0000 */
[----:B------:R-:W-:Y:S01]  /*1240*/  WARPGROUP.ARRIVE ;  /* 0x00000000000079c5 */ /* 0x000fe20000000000 */
[----:B------:R-:W-:Y:S01]  /*1250*/  R2UR UR4, R2 ;  /* 0x00000000020472ca */ /* 0x000fe200000e0000 */
[----:B------:R-:W-:Y:S01]  /*1260*/  UMOV UR5, 0xc0000010 ;  /* 0xc000001000057882 */ /* 0x000fe20000000000 */
[----:B------:R-:W-:Y:S01]  /*1270*/  UMOV UR7, 0xc0000010 ;  /* 0xc000001000077882 */ /* 0x000fe20000000000 */
[C---:B------:R-:W-:Y:S01]  /*1280*/  VIADD R14, R10.reuse, 0x1 ;  /* 0x000000010a0e7836 */ /* 0x040fe20000000000 */
[C---:B------:R-:W-:Y:S01]  /*1290*/  ISETP.GE.AND P2, PT, R10.reuse, R11, PT ;  /* 0x0000000b0a00720c */ /* 0x040fe20003f46270 */
[C---:B------:R-:W-:Y:S01]  /*12a0*/  VIADD R18, R10.reuse, 0x8 ;  /* 0x000000080a127836 */ /* 0x040fe20000000000 */
[----:B------:R-:W-:-:S02]  /*12b0*/  IADD3 R20, R10, 0x10, RZ ;  /* 0x000000100a147810 */ /* 0x000fc40007ffe0ff */
[-C--:B------:R-:W-:Y:S01]  /*12c0*/  ISETP.GE.AND P3, PT, R14, R11.reuse, PT ;  /* 0x0000000b0e00720c */ /* 0x080fe20003f66270 */
[----:B------:R-:W-:Y:S01]  /*12d0*/  VIADD R14, R10, 0x9 ;  /* 0x000000090a0e7836 */ /* 0x000fe20000000000 */
[-C--:B------:R-:W-:Y:S01]  /*12e0*/  ISETP.GE.AND P6, PT, R18, R11.reuse, PT ;  /* 0x0000000b1200720c */ /* 0x080fe20003fc6270 */
[----:B------:R-:W-:Y:S01]  /*12f0*/  UIADD3 UR15, UR15, 0x800, URZ ;  /* 0x000008000f0f7890 */ /* 0x000fe2000fffe03f */
[----:B------:R-:W-:Y:S01]  /*1300*/  VIADD R18, R10, 0x11 ;  /* 0x000000110a127836 */ /* 0x000fe20000000000 */
[----:B------:R-:W-:Y:S01]  /*1310*/  USHF.R.U32.HI UR4, URZ, 0x4, UR4 ;  /* 0x000000043f047899 */ /* 0x000fe20008011604 */
[-C--:B------:R-:W-:Y:S01]  /*1320*/  ISETP.GE.AND P4, PT, R14, R11.reuse, PT ;  /* 0x0000000b0e00720c */ /* 0x080fe20003f86270 */
[----:B------:R-:W-:Y:S01]  /*1330*/  USHF.R.U32.HI UR15, URZ, 0x4, UR15 ;  /* 0x000000043f0f7899 */ /* 0x000fe2000801160f */
[----:B------:R-:W-:Y:S01]  /*1340*/  VIADD R14, R10, 0x18 ;  /* 0x000000180a0e7836 */ /* 0x000fe20000000000 */
[----:B------:R-:W-:Y:S01]  /*1350*/  ULOP3.LUT UR4, UR4, 0x3fff, URZ, 0xc0, !UPT ;  /* 0x00003fff04047892 */ /* 0x000fe2000f8ec03f */
[-C--:B------:R-:W-:Y:S01]  /*1360*/  ISETP.GE.AND P5, PT, R18, R11.reuse, PT ;  /* 0x0000000b1200720c */ /* 0x080fe20003fa6270 */
[----:B------:R-:W-:Y:S01]  /*1370*/  ULOP3.LUT UR15, UR15, 0x3fff, URZ, 0xc0, !UPT ;  /* 0x00003fff0f0f7892 */ /* 0x000fe2000f8ec03f */
[----:B------:R-:W-:Y:S01]  /*1380*/  VIADD R18, R10, 0x19 ;  /* 0x000000190a127836 */ /* 0x000fe20000000000 */
[----:B------:R-:W-:Y:S01]  /*1390*/  ULOP3.LUT UR4, UR4, 0x10000, URZ, 0xfc, !UPT ;  /* 0x0001000004047892 */ /* 0x000fe2000f8efc3f */
[----:B------:R-:W-:Y:S01]  /*13a0*/  ISETP.GE.AND P1, PT, R20, R11, PT ;  /* 0x0000000b1400720c */ /* 0x000fe20003f26270 */
[----:B------:R-:W-:Y:S01]  /*13b0*/  ULOP3.LUT UR14, UR15, 0x10000, URZ, 0xfc, !UPT ;  /* 0x000100000f0e7892 */ /* 0x000fe2000f8efc3f */
[----:B------:R-:W-:-:S06]  /*13c0*/  P2R R12, PR, RZ, 0x1 ;  /* 0x00000001ff0c7803 */ /* 0x000fcc0000000000 */
[----:B------:R-:W-:Y:S02]  /*13d0*/  UMOV UR6, UR14 ;  /* 0x0000000e00067c82 */ /* 0x000fe40008000000 */
[----:B------:R-:W-:Y:S01]  /*13e0*/  HGMMA.64x128x16.F32.BF16 R24, gdesc[UR4], RZ, !UPT, gsb0 ;  /* 0x01e00000041879f0 */ /* 0x000fe2000c0018ff */
[----:B------:R-:W-:Y:S02]  /*13f0*/  ULDC UR6, c[0x0][0x604] ;  /* 0x0001810000067ab9 */ /* 0x000fe40000000800 */
[----:B------:R-:W-:Y:S02]  /*1400*/  WARPGROUP.DEPBAR.LE gsb0, 0x0 ;  /* 0x00008000000079c5 */ /* 0x000fe40000010000 */
[----:B------:R-:W-:Y:S02]  /*1410*/  FSEL R24, R24, -INF , !P2 ;  /* 0xff80000018187808 */ /* 0x000fe40005000000 */
[----:B------:R-:W-:Y:S02]  /*1420*/  FSEL R26, R26, -INF , !P2 ;  /* 0xff8000001a1a7808 */ /* 0x000fe40005000000 */
[----:B------:R-:W-:-:S02]  /*1430*/  ISETP.GE.AND P2, PT, R14, R11, PT ;  /* 0x0000000b0e00720c */ /* 0x000fc40003f46270 */
[----:B------:R-:W-:Y:S02]  /*1440*/  IADD3 R14, R10, 0x20, RZ ;  /* 0x000000200a0e7810 */ /* 0x000fe40007ffe0ff */
[----:B------:R-:W-:Y:S02]  /*1450*/  FSEL R25, R25, -INF , !P3 ;  /* 0xff80000019197808 */ /* 0x000fe40005800000 */
[----:B------:R-:W-:Y:S02]  /*1460*/  FSEL R27, R27, -INF , !P3 ;  /* 0xff8000001b1b7808 */ /* 0x000fe40005800000 */
[----:B------:R-:W-:Y:S02]  /*1470*/  FSEL R28, R28, -INF , !P6 ;  /* 0xff8000001c1c7808 */ /* 0x000fe40007000000 */
[----:B------:R-:W-:Y:S02]  /*1480*/  FSEL R30, R30, -INF , !P6 ;  /* 0xff8000001e1e7808 */ /* 0x000fe40007000000 */
[-C--:B------:R-:W-:Y:S01]  /*1490*/  ISETP.GE.AND P3, PT, R18, R11.reuse, PT ;  /* 0x0000000b1200720c */ /* 0x080fe20003f66270 */
[----:B------:R-:W-:Y:S01]  /*14a0*/  VIADD R18, R10, 0x21 ;  /* 0x000000210a127836 */ /* 0x000fe20000000000 */
[----:B------:R-:W-:Y:S01]  /*14b0*/  ISETP.GE.AND P6, PT, R14, R11, PT ;  /* 0x0000000b0e00720c */ /* 0x000fe20003fc6270 */
[----:B------:R-:W-:Y:S01]  /*14c0*/  VIADD R14, R10, 0x28 ;  /* 0x000000280a0e7836 */ /* 0x000fe20000000000 */
[----:B------:R-:W-:-:S02]  /*14d0*/  FSEL R29, R29, -INF , !P4 ;  /* 0xff8000001d1d7808 */ /* 0x000fc40006000000 */
[----:B------:R-:W-:Y:S02]  /*14e0*/  FSEL R31, R31, -INF , !P4 ;  /* 0xff8000001f1f7808 */ /* 0x000fe40006000000 */
[----:B------:R-:W-:Y:S02]  /*14f0*/  FSEL R32, R32, -INF , !P1 ;  /* 0xff80000020207808 */ /* 0x000fe40004800000 */
[----:B------:R-:W-:Y:S02]  /*1500*/  FSEL R34, R34, -INF , !P1 ;  /* 0xff80000022227808 */ /* 0x000fe40004800000 */
[-C--:B------:R-:W-:Y:S01]  /*1510*/  ISETP.GE.AND P4, PT, R18, R11.reuse, PT ;  /* 0x0000000b1200720c */ /* 0x080fe20003f86270 */
[----:B------:R-:W-:Y:S01]  /*1520*/  VIADD R18, R10, 0x29 ;  /* 0x000000290a127836 */ /* 0x000fe20000000000 */
[----:B------:R-:W-:Y:S02]  /*1530*/  ISETP.GE.AND P1, PT, R14, R11, PT ;  /* 0x0000000b0e00720c */ /* 0x000fe40003f26270 */
[----:B------:R-:W-:-:S02]  /*1540*/  IADD3 R14, R10, 0x30, RZ ;  /* 0x000000300a0e7810 */ /* 0x000fc40007ffe0ff */
[----:B------:R-:W-:Y:S02]  /*1550*/  FMNMX R15, R24, R25, !PT ;  /* 0x00000019180f7209 */ /* 0x000fe40007800000 */
[----:B------:R-:W-:Y:S02]  /*1560*/  FSEL R36, R36, -INF , !P2 ;  /* 0xff80000024247808 */ /* 0x000fe40005000000 */
[----:B------:R-:W-:Y:S02]  /*1570*/  FSEL R38, R38, -INF , !P2 ;  /* 0xff80000026267808 */ /* 0x000fe40005000000 */
[----:B------:R-:W-:Y:S02]  /*1580*/  FSEL R33, R33, -INF , !P5 ;  /* 0xff80000021217808 */ /* 0x000fe40006800000 */
[----:B------:R-:W-:Y:S02]  /*1590*/  FSEL R35, R35, -INF , !P5 ;  /* 0xff80000023237808 */ /* 0x000fe40006800000 */
[-C--:B------:R-:W-:Y:S01]  /*15a0*/  ISETP.GE.AND P2, PT, R14, R11.reuse, PT ;  /* 0x0000000b0e00720c */ /* 0x080fe20003f46270 */
[----:B------:R-:W-:Y:S01]  /*15b0*/  VIADD R14, R10, 0x31 ;  /* 0x000000310a0e7836 */ /* 0x000fe20000000000 */
[----:B------:R-:W-:-:S02]  /*15c0*/  ISETP.GE.AND P5, PT, R18, R11, PT ;  /* 0x0000000b1200720c */ /* 0x000fc40003fa6270 */
[----:B------:R-:W-:Y:S02]  /*15d0*/  FMNMX R18, R28, R15, !PT ;  /* 0x0000000f1c127209 */ /* 0x000fe40007800000 */
[----:B------:R-:W-:Y:S02]  /*15e0*/  FSEL R37, R37, -INF , !P3 ;  /* 0xff80000025257808 */ /* 0x000fe40005800000 */
[----:B------:R-:W-:Y:S02]  /*15f0*/  FSEL R39, R39, -INF , !P3 ;  /* 0xff80000027277808 */ /* 0x000fe40005800000 */
[----:B------:R-:W-:Y:S02]  /*1600*/  FMNMX R15, R29, R18, !PT ;  /* 0x000000121d0f7209 */ /* 0x000fe40007800000 */
[----:B------:R-:W-:Y:S01]  /*1610*/  ISETP.GE.AND P3, PT, R14, R11, PT ;  /* 0x0000000b0e00720c */ /* 0x000fe20003f66270 */
[----:B------:R-:W-:Y:S01]  /*1620*/  VIADD R14, R10, 0x38 ;  /* 0x000000380a0e7836 */ /* 0x000fe20000000000 */
[----:B------:R-:W-:-:S02]  /*1630*/  FMNMX R18, R32, R15, !PT ;  /* 0x0000000f20127209 */ /* 0x000fc40007800000 */
[----:B------:R-:W-:Y:S02]  /*1640*/  FSEL R40, R40, -INF , !P6 ;  /* 0xff80000028287808 */ /* 0x000fe40007000000 */
[----:B------:R-:W-:Y:S02]  /*1650*/  FSEL R42, R42, -INF , !P6 ;  /* 0xff8000002a2a7808 */ /* 0x000fe40007000000 */
[----:B------:R-:W-:Y:S01]  /*1660*/  ISETP.GE.AND P6, PT, R14, R11, PT ;  /* 0x0000000b0e00720c */ /* 0x000fe20003fc6270 */
[----:B------:R-:W-:Y:S01]  /*1670*/  VIADD R14, R10, 0x39 ;  /* 0x000000390a0e7836 */ /* 0x000fe20000000000 */
[----:B------:R-:W-:Y:S02]  /*1680*/  FMNMX R15, R33, R18, !PT ;  /* 0x00000012210f7209 */ /* 0x000fe40007800000 */
[----:B------:R-:W-:Y:S02]  /*1690*/  FSEL R41, R41, -INF , !P4 ;  /* 0xff80000029297808 */ /* 0x000fe40006000000 */
[----:B------:R-:W-:-:S02]  /*16a0*/  FSEL R43, R43, -INF , !P4 ;  /* 0xff8000002b2b7808 */ /* 0x000fc40006000000 */
[----:B------:R-:W-:Y:S02]  /*16b0*/  ISETP.GE.AND P4, PT, R14, R11, PT ;  /* 0x0000000b0e00720c */ /* 0x000fe40003f86270 */
[----:B------:R-:W-:Y:S02]  /*16c0*/  FMNMX R18, R36, R15, !PT ;  /* 0x0000000f24127209 */ /* 0x000fe40007800000 */
[----:B------:R-:W-:Y:S02]  /*16d0*/  IADD3 R14, R10, 0x40, RZ ;  /* 0x000000400a0e7810 */ /* 0x000fe40007ffe0ff */
[----:B------:R-:W-:Y:S02]  /*16e0*/  FSEL R44, R44, -INF , !P1 ;  /* 0xff8000002c2c7808 */ /* 0x000fe40004800000 */
[----:B------:R-:W-:Y:S02]  /*16f0*/  FSEL R46, R46, -INF , !P1 ;  /* 0xff8000002e2e7808 */ /* 0x000fe40004800000 */
[----:B------:R-:W-:-:S02]  /*1700*/  FMNMX R15, R37, R18, !PT ;  /* 0x00000012250f7209 */ /* 0x000fc40007800000 */
[----:B------:R-:W-:Y:S01]  /*1710*/  ISETP.GE.AND P1, PT, R14, R11, PT ;  /* 0x0000000b0e00720c */ /* 0x000fe20003f26270 */
[----:B------:R-:W-:Y:S01]  /*1720*/  VIADD R14, R10, 0x41 ;  /* 0x000000410a0e7836 */ /* 0x000fe20000000000 */
[----:B------:R-:W-:Y:S02]  /*1730*/  FMNMX R18, R40, R15, !PT ;  /* 0x0000000f28127209 */ /* 0x000fe40007800000 */
[----:B------:R-:W-:Y:S02]  /*1740*/  FSEL R45, R45, -INF , !P5 ;  /* 0xff8000002d2d7808 */ /* 0x000fe40006800000 */
[----:B------:R-:W-:Y:S02]  /*1750*/  FSEL R47, R47, -INF , !P5 ;  /* 0xff8000002f2f7808 */ /* 0x000fe40006800000 */
[----:B------:R-:W-:Y:S01]  /*1760*/  ISETP.GE.AND P5, PT, R14, R11, PT ;  /* 0x0000000b0e00720c */ /* 0x000fe20003fa6270 */
[----:B------:R-:W-:Y:S01]  /*1770*/  VIADD R14, R10, 0x48 ;  /* 0x000000480a0e7836 */ /* 0x000fe20000000000 */
[----:B------:R-:W-:-:S02]  /*1780*/  FMNMX R15, R41, R18, !PT ;  /* 0x00000012290f7209 */ /* 0x000fc40007800000 */
[----:B------:R-:W-:Y:S02]  /*1790*/  FSEL R48, R48, -INF , !P2 ;  /* 0xff80000030307808 */ /* 0x000fe40005000000 */
[----:B------:R-:W-:Y:S02]  /*17a0*/  FSEL R50, R50, -INF , !P2 ;  /* 0xff80000032327808 */ /* 0x000fe40005000000 */
[----:B------:R-:W-:Y:S02]  /*17b0*/  FMNMX R18, R44, R15, !PT ;  /* 0x0000000f2c127209 */ /* 0x000fe40007800000 */
[----:B------:R-:W-:Y:S01]  /*17c0*/  ISETP.GE.AND P2, PT, R14, R11, PT ;  /* 0x0000000b0e00720c */ /* 0x000fe20003f46270 */
[----:B------:R-:W-:Y:S01]  /*17d0*/  VIADD R14, R10, 0x49 ;  /* 0x000000490a0e7836 */ /* 0x000fe20000000000 */
[----:B------:R-:W-:Y:S02]  /*17e0*/  FMNMX R15, R45, R18, !PT ;  /* 0x000000122d0f7209 */ /* 0x000fe40007800000 */
[----:B------:R-:W-:-:S02]  /*17f0*/  FSEL R49, R49, -INF , !P3 ;  /* 0xff80000031317808 */ /* 0x000fc40005800000 */
[----:B------:R-:W-:Y:S02]  /*1800*/  FSEL R51, R51, -INF , !P3 ;  /* 0xff80000033337808 */ /* 0x000fe40005800000 */
[----:B------:R-:W-:Y:S02]  /*1810*/  ISETP.GE.AND P3, PT, R14, R11, PT ;  /* 0x0000000b0e00720c */ /* 0x000fe40003f66270 */
[----:B------:R-:W-:Y:S02]  /*1820*/  IADD3 R14, R10, 0x50, RZ ;  /* 0x000000500a0e7810 */ /* 0x000fe40007ffe0ff */
[----:B------:R-:W-:Y:S02]  /*1830*/  FMNMX R18, R48, R15, !PT ;  /* 0x0000000f30127209 */ /* 0x000fe40007800000 */
[----:B------:R-:W-:Y:S02]  /*1840*/  FSEL R52, R52, -INF , !P6 ;  /* 0xff80000034347808 */ /* 0x000fe40007000000 */
[----:B------:R-:W-:-:S02]  /*1850*/  FSEL R54, R54, -INF , !P6 ;  /* 0xff80000036367808 */ /* 0x000fc40007000000 */
[----:B------:R-:W-:Y:S01]  /*1860*/  ISETP.GE.AND P6, PT, R14, R11, PT ;  /* 0x0000000b0e00720c */ /* 0x000fe20003fc6270 */
[----:B------:R-:W-:Y:S01]  /*1870*/  VIADD R14, R10, 0x51 ;  /* 0x000000510a0e7836 */ /* 0x000fe20000000000 */
[----:B------:R-:W-:Y:S02]  /*1880*/  FMNMX R15, R49, R18, !PT ;  /* 0x00000012310f7209 */ /* 0x000fe40007800000 */
[----:B------:R-:W-:Y:S02]  /*1890*/  FSEL R53, R53, -INF , !P4 ;  /* 0xff80000035357808 */ /* 0x000fe40006000000 */
[----:B------:R-:W-:Y:S02]  /*18a0*/  FMNMX R18, R52, R15, !PT ;  /* 0x0000000f34127209 */ /* 0x000fe40007800000 */
[----:B------:R-:W-:Y:S02]  /*18b0*/  FSEL R55, R55, -INF , !P4 ;  /* 0xff80000037377808 */ /* 0x000fe40006000000 */
[----:B------:R-:W-:Y:S01]  /*18c0*/  ISETP.GE.AND P4, PT, R14, R11, PT ;  /* 0x0000000b0e00720c */ /* 0x000fe20003f86270 */
[----:B------:R-:W-:Y:S01]  /*18d0*/  VIADD R14, R10, 0x58 ;  /* 0x000000580a0e7836 */ /* 0x000fe20000000000 */
[----:B------:R-:W-:-:S02]  /*18e0*/  FSEL R56, R56, -INF , !P1 ;  /* 0xff80000038387808 */ /* 0x000fc40004800000 */
[----:B------:R-:W-:Y:S02]  /*18f0*/  FMNMX R15, R53, R18, !PT ;  /* 0x00000012350f7209 */ /* 0x000fe40007800000 */
[----:B------:R-:W-:Y:S02]  /*1900*/  FSEL R58, R58, -INF , !P1 ;  /* 0xff8000003a3a7808 */ /* 0x000fe40004800000 */
[----:B------:R-:W-:Y:S01]  /*1910*/  ISETP.GE.AND P1, PT, R14, R11, PT ;  /* 0x0000000b0e00720c */ /* 0x000fe20003f26270 */
[----:B------:R-:W-:Y:S01]  /*1920*/  VIADD R14, R10, 0x59 ;  /* 0x000000590a0e7836 */ /* 0x000fe20000000000 */
[----:B------:R-:W-:Y:S02]  /*1930*/  FSEL R57, R57, -INF , !P5 ;  /* 0xff80000039397808 */ /* 0x000fe40006800000 */
[----:B------:R-:W-:Y:S02]  /*1940*/  FMNMX R18, R56, R15, !PT ;  /* 0x0000000f38127209 */ /* 0x000fe40007800000 */
[----:B------:R-:W-:-:S02]  /*1950*/  FSEL R60, R60, -INF , !P2 ;  /* 0xff8000003c3c7808 */ /* 0x000fc40005000000 */
[----:B------:R-:W-:Y:S02]  /*1960*/  FMNMX R15, R57, R18, !PT ;  /* 0x00000012390f7209 */ /* 0x000fe40007800000 */
[----:B------:R-:W-:Y:S02]  /*1970*/  FSEL R59, R59, -INF , !P5 ;  /* 0xff8000003b3b7808 */ /* 0x000fe40006800000 */
[----:B------:R-:W-:Y:S02]  /*1980*/  ISETP.GE.AND P5, PT, R14, R11, PT ;  /* 0x0000000b0e00720c */ /* 0x000fe40003fa6270 */
[----:B------:R-:W-:Y:S02]  /*1990*/  IADD3 R14, R10, 0x60, RZ ;  /* 0x000000600a0e7810 */ /* 0x000fe40007ffe0ff */
[----:B------:R-:W-:Y:S02]  /*19a0*/  FSEL R61, R61, -INF , !P3 ;  /* 0xff8000003d3d7808 */ /* 0x000fe40005800000 */
[----:B------:R-:W-:-:S02]  /*19b0*/  FMNMX R18, R60, R15, !PT ;  /* 0x0000000f3c127209 */ /* 0x000fc40007800000 */
[----:B------:R-:W-:Y:S02]  /*19c0*/  FSEL R62, R62, -INF , !P2 ;  /* 0xff8000003e3e7808 */ /* 0x000fe40005000000 */
[----:B------:R-:W-:Y:S01]  /*19d0*/  ISETP.GE.AND P2, PT, R14, R11, PT ;  /* 0x0000000b0e00720c */ /* 0x000fe20003f46270 */
[----:B------:R-:W-:Y:S01]  /*19e0*/  VIADD R14, R10, 0x61 ;  /* 0x000000610a0e7836 */ /* 0x000fe20000000000 */
[----:B------:R-:W-:Y:S02]  /*19f0*/  FSEL R64, R64, -INF , !P6 ;  /* 0xff80000040407808 */ /* 0x000fe40007000000 */
[----:B------:R-:W-:Y:S02]  /*1a00*/  FMNMX R15, R61, R18, !PT ;  /* 0x000000123d0f7209 */ /* 0x000fe40007800000 */
[----:B------:R-:W-:Y:S02]  /*1a10*/  FSEL R63, R63, -INF , !P3 ;  /* 0xff8000003f3f7808 */ /* 0x000fe40005800000 */
[----:B------:R-:W-:-:S02]  /*1a20*/  FSEL R65, R65, -INF , !P4 ;  /* 0xff80000041417808 */ /* 0x000fc40006000000 */
[----:B------:R-:W-:Y:S02]  /*1a30*/  FMNMX R18, R64, R15, !PT ;  /* 0x0000000f40127209 */ /* 0x000fe40007800000 */
[-C--:B------:R-:W-:Y:S01]  /*1a40*/  ISETP.GE.AND P3, PT, R14, R11.reuse, PT ;  /* 0x0000000b0e00720c */ /* 0x080fe20003f66270 */
[----:B------:R-:W-:Y:S01]  /*1a50*/  VIADD R14, R10, 0x68 ;  /* 0x000000680a0e7836 */ /* 0x000fe20000000000 */
        /* <DEDUP_REMOVED lines=8> */
[----:B------:R-:W-:Y:S02]  /*1ae0*/  FSEL R88, R72, -INF , !P2 ;  /* 0xff80000048587808 */ /* 0x000fe40005000000 */
[----:B------:R-:W-:Y:S02]  /*1af0*/  FMNMX R15, R69, R18, !PT ;  /* 0x00000012450f7209 */ /* 0x000fe40007800000 */
[----:B------:R-:W-:Y:S02]  /*1b00*/  ISETP.GE.AND P4, PT, R14, R11, PT ;  /* 0x0000000b0e00720c */ /* 0x000fe40003f86270 */
[----:B------:R-:W-:-:S02]  /*1b10*/  IADD3 R14, R10, 0x70, RZ ;  /* 0x000000700a0e7810 */ /* 0x000fc40007ffe0ff */
[----:B------:R-:W-:Y:S02]  /*1b20*/  FSEL R89, R73, -INF , !P3 ;  /* 0xff80000049597808 */ /* 0x000fe40005800000 */
[----:B------:R-:W-:Y:S02]  /*1b30*/  FMNMX R18, R88, R15, !PT ;  /* 0x0000000f58127209 */ /* 0x000fe40007800000 */
[----:B------:R-:W-:Y:S02]  /*1b40*/  FSEL R70, R70, -INF , !P1 ;  /* 0xff80000046467808 */ /* 0x000fe40004800000 */
[----:B------:R-:W-:Y:S01]  /*1b50*/  ISETP.GE.AND P1, PT, R14, R11, PT ;  /* 0x0000000b0e00720c */ /* 0x000fe20003f26270 */
[----:B------:R-:W-:Y:S01]  /*1b60*/  VIADD R14, R10, 0x71 ;  /* 0x000000710a0e7836 */ /* 0x000fe20000000000 */
        /* <DEDUP_REMOVED lines=15> */
[----:B------:R-:W-:-:S02]  /*1c60*/  ISETP.GE.AND P3, PT, R14, R11, PT ;  /* 0x0000000b0e00720c */ /* 0x000fc40003f66270 */
[----:B------:R-:W-:Y:S02]  /*1c70*/  FSEL R84, R84, -INF , !P2 ;  /* 0xff80000054547808 */ /* 0x000fe40005000000 */
[----:B------:R-:W-:Y:S02]  /*1c80*/  FMNMX R15, R81, R18, !PT ;  /* 0x00000012510f7209 */ /* 0x000fe40007800000 */
[----:B------:R-:W-:Y:S02]  /*1c90*/  FSEL R85, R85, -INF , !P3 ;  /* 0xff80000055557808 */ /* 0x000fe40005800000 */
[----:B------:R-:W-:Y:S02]  /*1ca0*/  FMNMX R14, R84, R15, !PT ;  /* 0x0000000f540e7209 */ /* 0x000fe40007800000 */
[----:B------:R-:W-:Y:S02]  /*1cb0*/  FSEL R78, R78, -INF , !P6 ;  /* 0xff8000004e4e7808 */ /* 0x000fe40007000000 */
[----:B------:R-:W-:-:S02]  /*1cc0*/  FMNMX R18, R85, R14, !PT ;  /* 0x0000000e55127209 */ /* 0x000fc40007800000 */
[----:B------:R-:W-:Y:S02]  /*1cd0*/  FSEL R79, R79, -INF , !P4 ;  /* 0xff8000004f4f7808 */ /* 0x000fe40006000000 */
[----:B------:R-:W-:Y:S01]  /*1ce0*/  FSEL R82, R82, -INF , !P1 ;  /* 0xff80000052527808 */ /* 0x000fe20004800000 */
[----:B------:R-:W3:Y:S01]  /*1cf0*/  SHFL.BFLY PT, R15, R18, 0x1, 0x1f ;  /* 0x0c201f00120f7f89 */ /* 0x000ee200000e0000 */
[----:B------:R-:W-:Y:S02]  /*1d00*/  FSEL R86, R86, -INF , !P2 ;  /* 0xff80000056567808 */ /* 0x000fe40005000000 */
[----:B------:R-:W-:Y:S02]  /*1d10*/  FSEL R83, R83, -INF , !P5 ;  /* 0xff80000053537808 */ /* 0x000fe40006800000 */
[----:B------:R-:W-:Y:S02]  /*1d20*/  FSEL R87, R87, -INF , !P3 ;  /* 0xff80000057577808 */ /* 0x000fe40005800000 */
[----:B---3--:R-:W-:-:S02]  /*1d30*/  FMNMX R19, R18, R15, !PT ;  /* 0x0000000f12137209 */ /* 0x008fc40007800000 */
[----:B------:R-:W-:-:S03]  /*1d40*/  FMNMX R15, R26, R27, !PT ;  /* 0x0000001b1a0f7209 */ /* 0x000fc60007800000 */
[----:B------:R-:W3:Y:S02]  /*1d50*/  SHFL.BFLY PT, R14, R19, 0x2, 0x1f ;  /* 0x0c401f00130e7f89 */ /* 0x000ee400000e0000 */
[----:B---3--:R-:W-:-:S04]  /*1d60*/  FMNMX R14, R19, R14, !PT ;  /* 0x0000000e130e7209 */ /* 0x008fc80007800000 */
[----:B------:R-:W-:-:S04]  /*1d70*/  FSETP.NEU.AND P0, PT, R14, -INF , PT ;  /* 0xff8000000e00780b */ /* 0x000fc80003f0d000 */
[----:B------:R-:W-:Y:S02]  /*1d80*/  FSEL R90, R14, RZ, P0 ;  /* 0x000000ff0e5a7208 */ /* 0x000fe40000000000 */
[----:B------:R-:W-:Y:S02]  /*1d90*/  ISETP.NE.AND P0, PT, R12, RZ, PT ;  /* 0x000000ff0c00720c */ /* 0x000fe40003f05270 */
[----:B------:R-:W-:Y:S01]  /*1da0*/  FMNMX R12, R30, R15, !PT ;  /* 0x0000000f1e0c7209 */ /* 0x000fe20007800000 */
[----:B------:R-:W-:-:S03]  /*1db0*/  FMUL R90, R90, UR6 ;  /* 0x000000065a5a7c20 */ /* 0x000fc60008400000 */
[----:B------:R-:W-:Y:S01]  /*1dc0*/  FMNMX R15, R31, R12, !PT ;  /* 0x0000000c1f0f7209 */ /* 0x000fe20007800000 */
[--C-:B------:R-:W-:Y:S01]  /*1dd0*/  FFMA R25, R25, UR6, -R90.reuse ;  /* 0x0000000619197c23 */ /* 0x100fe2000800085a */
[--C-:B------:R-:W-:Y:S01]  /*1de0*/  FFMA R22, R32, UR6, -R90.reuse ;  /* 0x0000000620167c23 */ /* 0x100fe2000800085a */
[--C-:B------:R-:W-:Y:S01]  /*1df0*/  FFMA R28, R28, UR6, -R90.reuse ;  /* 0x000000061c1c7c23 */ /* 0x100fe2000800085a */
[----:B------:R-:W-:Y:S01]  /*1e00*/  FMNMX R12, R34, R15, !PT ;  /* 0x0000000f220c7209 */ /* 0x000fe20007800000 */
[--C-:B------:R-:W-:Y:S01]  /*1e10*/  FFMA R24, R24, UR6, -R90.reuse ;  /* 0x0000000618187c23 */ /* 0x100fe2000800085a */
[----:B------:R-:W-:Y:S01]  /*1e20*/  FSETP.GEU.AND P4, PT, R25, -126, PT ;  /* 0xc2fc00001900780b */ /* 0x000fe20003f8e000 */
        /* <DEDUP_REMOVED lines=12> */
[----:B------:R-:W-:Y:S01]  /*1ef0*/  @!P4 FMUL R25, R25, 0.5 ;  /* 0x3f0000001919c820 */ /* 0x000fe20000400000 */
        /* <DEDUP_REMOVED lines=9> */
[----:B------:R-:W3:Y:S01]  /*1f90*/  MUFU.EX2 R22, R22 ;  /* 0x0000001600167308 */ /* 0x000ee20000000800 */
[--C-:B------:R-:W-:Y:S01]  /*1fa0*/  FFMA R56, R60, UR6, -R90.reuse ;  /* 0x000000063c387c23 */ /* 0x100fe2000800085a */
[----:B------:R-:W-:Y:S01]  /*1fb0*/  @!P6 FMUL R24, R24, 0.5 ;  /* 0x3f0000001818e820 */ /* 0x000fe20000400000 */
[----:B------:R-:W-:Y:S01]  /*1fc0*/  FMNMX R15, R47, R12, !PT ;  /* 0x0000000c2f0f7209 */ /* 0x000fe20007800000 */
[--C-:B------:R-:W-:Y:S01]  /*1fd0*/  FFMA R72, R68, UR6, -R90.reuse ;  /* 0x0000000644487c23 */ /* 0x100fe2000800085a */
[--C-:B------:R-:W-:Y:S01]  /*1fe0*/  FFMA R68, R88, UR6, -R90.reuse ;  /* 0x0000000658447c23 */ /* 0x100fe2000800085a */
[----:B------:R-:W-:Y:S01]  /*1ff0*/  @!P3 FMUL R23, R23, 0.5 ;  /* 0x3f0000001717b820 */ /* 0x000fe20000400000 */
[----:B------:R-:W-:Y:S01]  /*2000*/  FMNMX R12, R50, R15, !PT ;  /* 0x0000000f320c7209 */ /* 0x000fe20007800000 */
[--C-:B------:R-:W-:Y:S01]  /*2010*/  FFMA R91, R64, UR6, -R90.reuse ;  /* 0x00000006405b7c23 */ /* 0x100fe2000800085a */
[--C-:B------:R-:W-:Y:S01]  /*2020*/  FFMA R73, R65, UR6, -R90.reuse ;  /* 0x0000000641497c23 */ /* 0x100fe2000800085a */
[----:B------:R-:W-:Y:S01]  /*2030*/  @!P5 FMUL R20, R20, 0.5 ;  /* 0x3f0000001414d820 */ /* 0x000fe20000400000 */
[----:B------:R-:W-:Y:S01]  /*2040*/  FMNMX R15, R51, R12, !PT ;  /* 0x0000000c330f7209 */ /* 0x000fe20007800000 */
[----:B------:R-:W4:Y:S01]  /*2050*/  MUFU.EX2 R23, R23 ;  /* 0x0000001700177308 */ /* 0x000f220000000800 */
[--C-:B------:R-:W-:Y:S01]  /*2060*/  FFMA R69, R69, UR6, -R90.reuse ;  /* 0x0000000645457c23 */ /* 0x100fe2000800085a */
[--C-:B------:R-:W-:Y:S01]  /*2070*/  FFMA R64, R89, UR6, -R90.reuse ;  /* 0x0000000659407c23 */ /* 0x100fe2000800085a */
[----:B------:R-:W-:Y:S01]  /*2080*/  FMNMX R12, R54, R15, !PT ;  /* 0x0000000f360c7209 */ /* 0x000fe20007800000 */
[--C-:B------:R-:W-:Y:S01]  /*2090*/  FFMA R65, R76, UR6, -R90.reuse ;  /* 0x000000064c417c23 */ /* 0x100fe2000800085a */
[----:B---3--:R-:W-:Y:S01]  /*20a0*/  @!P2 FMUL R22, R22, R22 ;  /* 0x000000161616a220 */ /* 0x008fe20000400000 */
[--C-:B------:R-:W-:Y:S01]  /*20b0*/  FFMA R60, R80, UR6, -R90.reuse ;  /* 0x00000006503c7c23 */ /* 0x100fe2000800085a */
[----:B------:R-:W-:Y:S01]  /*20c0*/  FMNMX R15, R55, R12, !PT ;  /* 0x0000000c370f7209 */ /* 0x000fe20007800000 */
[----:B------:R-:W3:Y:S01]  /*20d0*/  MUFU.EX2 R20, R20 ;  /* 0x0000001400147308 */ /* 0x000ee20000000800 */
[----:B------:R-:W-:-:S02]  /*20e0*/  FFMA R52, R85, UR6, -R90 ;  /* 0x0000000655347c23 */ /* 0x000fc4000800085a */
[----:B------:R-:W-:-:S04]  /*20f0*/  FMNMX R12, R58, R15, !PT ;  /* 0x0000000f3a0c7209 */ /* 0x000fc80007800000 */
[----:B------:R-:W-:Y:S01]  /*2100*/  FMNMX R15, R59, R12, !PT ;  /* 0x0000000c3b0f7209 */ /* 0x000fe20007800000 */
[----:B----4-:R-:W-:Y:S01]  /*2110*/  @!P3 FMUL R23, R23, R23 ;  /* 0x000000171717b220 */ /* 0x010fe20000400000 */
[----:B------:R-:W-:Y:S02]  /*2120*/  FSETP.GEU.AND P3, PT, R29, -126, PT ;  /* 0xc2fc00001d00780b */ /* 0x000fe40003f6e000 */
[----:B------:R-:W-:-:S04]  /*2130*/  FMNMX R12, R62, R15, !PT ;  /* 0x0000000f3e0c7209 */ /* 0x000fc80007800000 */
[----:B------:R-:W-:Y:S01]  /*2140*/  FMNMX R15, R63, R12, !PT ;  /* 0x0000000c3f0f7209 */ /* 0x000fe20007800000 */
[----:B---3--:R-:W-:Y:S01]  /*2150*/  @!P5 FMUL R20, R20, R20 ;  /* 0x000000141414d220 */ /* 0x008fe20000400000 */
[----:B------:R-:W-:Y:S02]  /*2160*/  FSETP.GEU.AND P5, PT, R41, -126, PT ;  /* 0xc2fc00002900780b */ /* 0x000fe40003fae000 */
[----:B------:R-:W-:-:S03]  /*2170*/  FMNMX R12, R66, R15, !PT ;  /* 0x0000000f420c7209 */ /* 0x000fc60007800000 */
[----:B------:R-:W-:Y:S01]  /*2180*/  @!P3 FMUL R29, R29, 0.5 ;  /* 0x3f0000001d1db820 */ /* 0x000fe20000400000 */
[----:B------:R-:W-:-:S04]  /*2190*/  FMNMX R15, R67, R12, !PT ;  /* 0x0000000c430f7209 */ /* 0x000fc80007800000 */
[----:B------:R-:W-:Y:S01]  /*21a0*/  FMNMX R12, R70, R15, !PT ;  /* 0x0000000f460c7209 */ /* 0x000fe20007800000 */
[----:B------:R-:W3:Y:S02]  /*21b0*/  MUFU.EX2 R29, R29 ;  /* 0x0000001d001d7308 */ /* 0x000ee40000000800 */
[----:B------:R-:W-:Y:S01]  /*21c0*/  @!P5 FMUL R41, R41, 0.5 ;  /* 0x3f0000002929d820 */ /* 0x000fe20000400000 */
[----:B------:R-:W-:-:S04]  /*21d0*/  FMNMX R15, R71, R12, !PT ;  /* 0x0000000c470f7209 */ /* 0x000fc80007800000 */
[----:B------:R-:W-:Y:S01]  /*21e0*/  FMNMX R18, R74, R15, !PT ;  /* 0x0000000f4a127209 */ /* 0x000fe20007800000 */
[----:B------:R-:W4:Y:S03]  /*21f0*/  MUFU.EX2 R12, R24 ;  /* 0x00000018000c7308 */ /* 0x000f260000000800 */
[----:B------:R-:W-:-:S04]  /*2200*/  FMNMX R19, R75, R18, !PT ;  /* 0x000000124b137209 */ /* 0x000fc80007800000 */
[----:B------:R-:W-:Y:S01]  /*2210*/  FMNMX R18, R78, R19, !PT ;  /* 0x000000134e127209 */ /* 0x000fe20007800000 */
[----:B------:R-:W5:Y:S01]  /*2220*/  MUFU.EX2 R15, R25 ;  /* 0x00000019000f7308 */ /* 0x000f620000000800 */
[----:B---3--:R-:W-:Y:S02]  /*2230*/  @!P3 FMUL R29, R29, R29 ;  /* 0x0000001d1d1db220 */ /* 0x008fe40000400000 */
[----:B------:R-:W-:-:S04]  /*2240*/  FMNMX R21, R79, R18, !PT ;  /* 0x000000124f157209 */ /* 0x000fc80007800000 */
[----:B------:R-:W-:Y:S01]  /*2250*/  FMNMX R18, R82, R21, !PT ;  /* 0x0000001552127209 */ /* 0x000fe20007800000 */
[----:B------:R-:W3:Y:S01]  /*2260*/  MUFU.EX2 R19, R28 ;  /* 0x0000001c00137308 */ /* 0x000ee20000000800 */
[----:B----4-:R-:W-:Y:S01]  /*2270*/  @!P6 FMUL R12, R12, R12 ;  /* 0x0000000c0c0ce220 */ /* 0x010fe20000400000 */
[----:B------:R-:W-:Y:S02]  /*2280*/  FSETP.GEU.AND P6, PT, R36, -126, PT ;  /* 0xc2fc00002400780b */ /* 0x000fe40003fce000 */
[----:B------:R-:W-:-:S04]  /*2290*/  FMNMX R21, R83, R18, !PT ;  /* 0x0000001253157209 */ /* 0x000fc80007800000 */
[----:B------:R-:W-:Y:S01]  /*22a0*/  FMNMX R18, R86, R21, !PT ;  /* 0x0000001556127209 */ /* 0x000fe20007800000 */
[--C-:B------:R-:W-:Y:S01]  /*22b0*/  FFMA R21, R37, UR6, -R90.reuse ;  /* 0x0000000625157c23 */ /* 0x100fe2000800085a */
[--C-:B------:R-:W-:Y:S01]  /*22c0*/  FFMA R37, R40, UR6, -R90.reuse ;  /* 0x0000000628257c23 */ /* 0x100fe2000800085a */
[--C-:B------:R-:W-:Y:S01]  /*22d0*/  FFMA R40, R44, UR6, -R90.reuse ;  /* 0x000000062c287c23 */ /* 0x100fe2000800085a */
[----:B------:R-:W-:Y:S01]  /*22e0*/  FMNMX R18, R87, R18, !PT ;  /* 0x0000001257127209 */ /* 0x000fe20007800000 */
[----:B-----5:R-:W-:Y:S01]  /*22f0*/  @!P4 FMUL R15, R15, R15 ;  /* 0x0000000f0f0fc220 */ /* 0x020fe20000400000 */
[----:B------:R-:W-:Y:S01]  /*2300*/  FSETP.GEU.AND P4, PT, R21, -126, PT ;  /* 0xc2fc00001500780b */ /* 0x000fe20003f8e000 */
[----:B------:R-:W-:Y:S01]  /*2310*/  @!P6 FMUL R36, R36, 0.5 ;  /* 0x3f0000002424e820 */ /* 0x000fe20000400000 */
[C---:B------:R-:W-:Y:S01]  /*2320*/  FSETP.GEU.AND P2, PT, R40.reuse, -126, PT ;  /* 0xc2fc00002800780b */ /* 0x040fe20003f4e000 */
[----:B------:R-:W4:Y:S01]  /*2330*/  SHFL.BFLY PT, R25, R18, 0x1, 0x1f ;  /* 0x0c201f0012197f89 */ /* 0x000f2200000e0000 */
[----:B---3--:R-:W-:Y:S01]  /*2340*/  @!P1 FMUL R19, R19, R19 ;  /* 0x0000001313139220 */ /* 0x008fe20000400000 */
[----:B------:R-:W-:Y:S01]  /*2350*/  FSETP.GEU.AND P1, PT, R37, -126, PT ;  /* 0xc2fc00002500780b */ /* 0x000fe20003f2e000 */
[----:B------:R3:W5:Y:S07]  /*2360*/  MUFU.EX2 R28, R36 ;  /* 0x00000024001c7308 */ /* 0x00076e0000000800 */
[----:B------:R-:W-:Y:S01]  /*2370*/  @!P4 FMUL R21, R21, 0.5 ;  /* 0x3f0000001515c820 */ /* 0x000fe20000400000 */
[----:B------:R1:W2:Y:S01]  /*2380*/  MUFU.EX2 R44, R41 ;  /* 0x00000029002c7308 */ /* 0x0002a20000000800 */
[----:B------:R-:W-:Y:S01]  /*2390*/  @!P2 FMUL R40, R40, 0.5 ;  /* 0x3f0000002828a820 */ /* 0x000fe20000400000 */
[--C-:B---3--:R-:W-:Y:S01]  /*23a0*/  FFMA R36, R48, UR6, -R90.reuse ;  /* 0x0000000630247c23 */ /* 0x108fe2000800085a */
[--C-:B------:R-:W-:Y:S01]  /*23b0*/  FFMA R48, R57, UR6, -R90.reuse ;  /* 0x0000000639307c23 */ /* 0x100fe2000800085a */
[----:B------:R-:W-:Y:S01]  /*23c0*/  @!P1 FMUL R37, R37, 0.5 ;  /* 0x3f00000025259820 */ /* 0x000fe20000400000 */
[----:B------:R-:W-:-:S03]  /*23d0*/  FFMA R57, R81, UR6, -R90 ;  /* 0x0000000651397c23 */ /* 0x000fc6000800085a */
[----:B------:R-:W3:Y:S01]  /*23e0*/  MUFU.EX2 R40, R40 ;  /* 0x0000002800287308 */ /* 0x000ee20000000800 */
[----:B-----5:R-:W-:Y:S01]  /*23f0*/  @!P6 FMUL R28, R28, R28 ;  /* 0x0000001c1c1ce220 */ /* 0x020fe20000400000 */
[----:B------:R-:W-:Y:S01]  /*2400*/  FSETP.GEU.AND P6, PT, R36, -126, PT ;  /* 0xc2fc00002400780b */ /* 0x000fe20003fce000 */
[--C-:B-1----:R-:W-:Y:S01]  /*2410*/  FFMA R41, R53, UR6, -R90.reuse ;  /* 0x0000000635297c23 */ /* 0x102fe2000800085a */
[----:B------:R-:W-:Y:S01]  /*2420*/  FSETP.GEU.AND P3, PT, R48, -126, PT ;  /* 0xc2fc00003000780b */ /* 0x000fe20003f6e000 */
[----:B------:R-:W-:Y:S01]  /*2430*/  FFMA R53, R84, UR6, -R90 ;  /* 0x0000000654357c23 */ /* 0x000fe2000800085a */
[----:B----4-:R-:W-:Y:S02]  /*2440*/  FMNMX R18, R18, R25, !PT ;  /* 0x0000001912127209 */ /* 0x010fe40007800000 */
[----:B------:R-:W1:Y:S01]  /*2450*/  MUFU.EX2 R21, R21 ;  /* 0x0000001500157308 */ /* 0x000e620000000800 */
[----:B--2---:R-:W-:Y:S01]  /*2460*/  @!P5 FMUL R44, R44, R44 ;  /* 0x0000002c2c2cd220 */ /* 0x004fe20000400000 */
[----:B------:R-:W-:Y:S01]  /*2470*/  FSETP.GEU.AND P5, PT, R41, -126, PT ;  /* 0xc2fc00002900780b */ /* 0x000fe20003fae000 */
[----:B------:R-:W2:Y:S04]  /*2480*/  SHFL.BFLY PT, R25, R18, 0x2, 0x1f ;  /* 0x0c401f0012197f89 */ /* 0x000ea800000e0000 */
[----:B------:R-:W-:Y:S01]  /*2490*/  @!P6 FMUL R36, R36, 0.5 ;  /* 0x3f0000002424e820 */ /* 0x000fe20000400000 */
[----:B------:R-:W4:Y:S01]  /*24a0*/  MUFU.EX2 R37, R37 ;  /* 0x0000002500257308 */ /* 0x000f220000000800 */
[----:B---3--:R-:W-:Y:S01]  /*24b0*/  @!P2 FMUL R40, R40, R40 ;  /* 0x000000282828a220 */ /* 0x008fe20000400000 */
[----:B------:R-:W-:-:S05]  /*24c0*/  @!P3 FMUL R48, R48, 0.5 ;  /* 0x3f0000003030b820 */ /* 0x000fca0000400000 */
[----:B------:R-:W-:Y:S01]  /*24d0*/  @!P5 FMUL R41, R41, 0.5 ;  /* 0x3f0000002929d820 */ /* 0x000fe20000400000 */
[----:B------:R-:W3:Y:S01]  /*24e0*/  MUFU.EX2 R36, R36 ;  /* 0x0000002400247308 */ /* 0x000ee20000000800 */
[----:B-1----:R-:W-:Y:S01]  /*24f0*/  @!P4 FMUL R21, R21, R21 ;  /* 0x000000151515c220 */ /* 0x002fe20000400000 */
[----:B------:R-:W-:-:S06]  /*2500*/  FSETP.GEU.AND P4, PT, R33, -126, PT ;  /* 0xc2fc00002100780b */ /* 0x000fcc0003f8e000 */
[----:B------:R-:W1:Y:S01]  /*2510*/  MUFU.EX2 R41, R41 ;  /* 0x0000002900297308 */ /* 0x000e620000000800 */
[----:B----4-:R-:W-:Y:S01]  /*2520*/  @!P1 FMUL R37, R37, R37 ;  /* 0x0000002525259220 */ /* 0x010fe20000400000 */
[----:B------:R-:W-:Y:S02]  /*2530*/  FSETP.GEU.AND P1, PT, R32, -126, PT ;  /* 0xc2fc00002000780b */ /* 0x000fe40003f2e000 */
[----:B--2---:R-:W-:Y:S01]  /*2540*/  FMNMX R18, R18, R25, !PT ;  /* 0x0000001912127209 */ /* 0x004fe20007800000 */
[--C-:B------:R-:W-:Y:S01]  /*2550*/  FFMA R25, R61, UR6, -R90.reuse ;  /* 0x000000063d197c23 */ /* 0x100fe2000800085a */
[----:B------:R-:W-:Y:S01]  /*2560*/  FFMA R61, R77, UR6, -R90 ;  /* 0x000000064d3d7c23 */ /* 0x000fe2000800085a */
[----:B------:R-:W-:Y:S01]  /*2570*/  @!P4 FMUL R33, R33, 0.5 ;  /* 0x3f0000002121c820 */ /* 0x000fe20000400000 */
[----:B------:R-:W-:Y:S01]  /*2580*/  FSETP.NEU.AND P2, PT, R18, -INF , PT ;  /* 0xff8000001200780b */ /* 0x000fe20003f4d000 */
[----:B---3--:R-:W-:Y:S01]  /*2590*/  @!P6 FMUL R36, R36, R36 ;  /* 0x000000242424e220 */ /* 0x008fe20000400000 */
[----:B------:R-:W-:Y:S01]  /*25a0*/  FSETP.GEU.AND P6, PT, R56, -126, PT ;  /* 0xc2fc00003800780b */ /* 0x000fe20003fce000 */
[----:B------:R-:W2:Y:S01]  /*25b0*/  MUFU.EX2 R48, R48 ;  /* 0x0000003000307308 */ /* 0x000ea20000000800 */
[----:B------:R-:W-:-:S02]  /*25c0*/  FSEL R24, R18, RZ, P2 ;  /* 0x000000ff12187208 */ /* 0x000fc40001000000 */
[----:B------:R-:W-:Y:S01]  /*25d0*/  FSETP.GEU.AND P2, PT, R49, -126, PT ;  /* 0xc2fc00003100780b */ /* 0x000fe20003f4e000 */
[----:B------:R-:W-:Y:S02]  /*25e0*/  @!P1 FMUL R32, R32, 0.5 ;  /* 0x3f00000020209820 */ /* 0x000fe40000400000 */
[----:B------:R-:W-:Y:S01]  /*25f0*/  FMUL R24, R24, UR6 ;  /* 0x0000000618187c20 */ /* 0x000fe20008400000 */
[----:B-1----:R-:W-:Y:S01]  /*2600*/  @!P5 FMUL R41, R41, R41 ;  /* 0x000000292929d220 */ /* 0x002fe20000400000 */
[----:B------:R-:W1:Y:S01]  /*2610*/  MUFU.EX2 R33, R33 ;  /* 0x0000002100217308 */ /* 0x000e620000000800 */
[----:B------:R-:W-:Y:S01]  /*2620*/  FSETP.GEU.AND P5, PT, R25, -126, PT ;  /* 0xc2fc00001900780b */ /* 0x000fe20003fae000 */
[--C-:B------:R-:W-:Y:S01]  /*2630*/  FFMA R26, R26, UR6, -R24.reuse ;  /* 0x000000061a1a7c23 */ /* 0x100fe20008000818 */
[--C-:B------:R-:W-:Y:S01]  /*2640*/  FFMA R27, R27, UR6, -R24.reuse ;  /* 0x000000061b1b7c23 */ /* 0x100fe20008000818 */
[--C-:B------:R-:W-:Y:S01]  /*2650*/  FFMA R88, R30, UR6, -R24.reuse ;  /* 0x000000061e587c23 */ /* 0x100fe20008000818 */
[----:B------:R-:W-:Y:S01]  /*2660*/  @!P6 FMUL R56, R56, 0.5 ;  /* 0x3f0000003838e820 */ /* 0x000fe20000400000 */
[--C-:B------:R-:W-:Y:S01]  /*2670*/  FFMA R89, R31, UR6, -R24.reuse ;  /* 0x000000061f597c23 */ /* 0x100fe20008000818 */
[--C-:B------:R-:W-:Y:S01]  /*2680*/  FFMA R90, R34, UR6, -R24.reuse ;  /* 0x00000006225a7c23 */ /* 0x100fe20008000818 */
[----:B------:R-:W-:Y:S01]  /*2690*/  @!P2 FMUL R49, R49, 0.5 ;  /* 0x3f0000003131a820 */ /* 0x000fe20000400000 */
[----:B------:R-:W3:Y:S01]  /*26a0*/  MUFU.EX2 R32, R32 ;  /* 0x0000002000207308 */ /* 0x000ee20000000800 */
[----:B--2---:R-:W-:Y:S01]  /*26b0*/  @!P3 FMUL R48, R48, R48 ;  /* 0x000000303030b220 */ /* 0x004fe20000400000 */
[----:B------:R-:W-:Y:S01]  /*26c0*/  FSETP.GEU.AND P3, PT, R88, -126, PT ;  /* 0xc2fc00005800780b */ /* 0x000fe20003f6e000 */
[--C-:B------:R-:W-:Y:S01]  /*26d0*/  FFMA R97, R35, UR6, -R24.reuse ;  /* 0x0000000623617c23 */ /* 0x100fe20008000818 */
[--C-:B------:R-:W-:Y:S01]  /*26e0*/  FFMA R96, R38, UR6, -R24.reuse ;  /* 0x0000000626607c23 */ /* 0x100fe20008000818 */
[----:B------:R-:W-:Y:S01]  /*26f0*/  @!P5 FMUL R25, R25, 0.5 ;  /* 0x3f0000001919d820 */ /* 0x000fe20000400000 */
[--C-:B------:R-:W-:Y:S01]  /*2700*/  FFMA R85, R39, UR6, -R24.reuse ;  /* 0x0000000627557c23 */ /* 0x100fe20008000818 */
[--C-:B------:R-:W-:Y:S01]  /*2710*/  FFMA R84, R42, UR6, -R24.reuse ;  /* 0x000000062a547c23 */ /* 0x100fe20008000818 */
[----:B------:R-:W2:Y:S01]  /*2720*/  MUFU.EX2 R49, R49 ;  /* 0x0000003100317308 */ /* 0x000ea20000000800 */
[----:B-1----:R-:W-:Y:S01]  /*2730*/  @!P4 FMUL R33, R33, R33 ;  /* 0x000000212121c220 */ /* 0x002fe20000400000 */
[----:B------:R-:W-:Y:S01]  /*2740*/  FSETP.GEU.AND P4, PT, R26, -126, PT ;  /* 0xc2fc00001a00780b */ /* 0x000fe20003f8e000 */
[--C-:B------:R-:W-:Y:S01]  /*2750*/  FFMA R81, R46, UR6, -R24.reuse ;  /* 0x000000062e517c23 */ /* 0x100fe20008000818 */
[--C-:B------:R-:W-:Y:S01]  /*2760*/  FFMA R77, R47, UR6, -R24.reuse ;  /* 0x000000062f4d7c23 */ /* 0x100fe20008000818 */
[--C-:B------:R-:W-:Y:S01]  /*2770*/  FFMA R80, R50, UR6, -R24.reuse ;  /* 0x0000000632507c23 */ /* 0x100fe20008000818 */
[--C-:B------:R-:W-:Y:S01]  /*2780*/  FFMA R51, R51, UR6, -R24.reuse ;  /* 0x0000000633337c23 */ /* 0x100fe20008000818 */
[----:B------:R-:W-:Y:S01]  /*2790*/  @!P3 FMUL R88, R88, 0.5 ;  /* 0x3f0000005858b820 */ /* 0x000fe20000400000 */
[----:B------:R-:W1:Y:S01]  /*27a0*/  MUFU.EX2 R56, R56 ;  /* 0x0000003800387308 */ /* 0x000e620000000800 */
[----:B---3--:R-:W-:Y:S01]  /*27b0*/  @!P1 FMUL R32, R32, R32 ;  /* 0x0000002020209220 */ /* 0x008fe20000400000 */
[----:B------:R-:W-:Y:S01]  /*27c0*/  FSETP.GEU.AND P1, PT, R27, -126, PT ;  /* 0xc2fc00001b00780b */ /* 0x000fe20003f2e000 */
[--C-:B------:R-:W-:Y:S01]  /*27d0*/  FFMA R54, R54, UR6, -R24.reuse ;  /* 0x0000000636367c23 */ /* 0x100fe20008000818 */
[--C-:B------:R-:W-:Y:S01]  /*27e0*/  FFMA R55, R55, UR6, -R24.reuse ;  /* 0x0000000637377c23 */ /* 0x100fe20008000818 */
[--C-:B------:R-:W-:Y:S01]  /*27f0*/  FFMA R58, R58, UR6, -R24.reuse ;  /* 0x000000063a3a7c23 */ /* 0x100fe20008000818 */
[--C-:B------:R-:W-:Y:S01]  /*2800*/  FFMA R59, R59, UR6, -R24.reuse ;  /* 0x000000063b3b7c23 */ /* 0x100fe20008000818 */
[----:B------:R-:W-:Y:S01]  /*2810*/  @!P4 FMUL R26, R26, 0.5 ;  /* 0x3f0000001a1ac820 */ /* 0x000fe20000400000 */
[----:B------:R-:W-:Y:S01]  /*2820*/  MUFU.EX2 R31, R25 ;  /* 0x00000019001f7308 */ /* 0x000fe20000000800 */
[----:B--2---:R-:W-:Y:S01]  /*2830*/  @!P2 FMUL R49, R49, R49 ;  /* 0x000000313131a220 */ /* 0x004fe20000400000 */
[----:B------:R-:W2:Y:S01]  /*2840*/  SYNCS.PHASECHK.TRANS64.TRYWAIT P2, [R2+URZ+0x4808], R13 ;  /* 0x0048080d020075a7 */ /* 0x000ea2000804017f */
[--C-:B------:R-:W-:Y:S01]  /*2850*/  FFMA R62, R62, UR6, -R24.reuse ;  /* 0x000000063e3e7c23 */ /* 0x100fe20008000818 */
[--C-:B------:R-:W-:Y:S01]  /*2860*/  FFMA R63, R63, UR6, -R24.reuse ;  /* 0x000000063f3f7c23 */ /* 0x100fe20008000818 */
[--C-:B------:R-:W-:Y:S01]  /*2870*/  FFMA R66, R66, UR6, -R24.reuse ;  /* 0x0000000642427c23 */ /* 0x100fe20008000818 */
[--C-:B------:R-:W-:Y:S01]  /*2880*/  FFMA R67, R67, UR6, -R24.reuse ;  /* 0x0000000643437c23 */ /* 0x100fe20008000818 */
[----:B------:R-:W-:Y:S01]  /*2890*/  @!P1 FMUL R27, R27, 0.5 ;  /* 0x3f0000001b1b9820 */ /* 0x000fe20000400000 */
[----:B------:R3:W4:Y:S01]  /*28a0*/  MUFU.EX2 R45, R26 ;  /* 0x0000001a002d7308 */ /* 0x0007220000000800 */
[----:B-1----:R-:W-:Y:S01]  /*28b0*/  @!P6 FMUL R56, R56, R56 ;  /* 0x000000383838e220 */ /* 0x002fe20000400000 */
[--C-:B------:R-:W-:Y:S01]  /*28c0*/  FFMA R70, R70, UR6, -R24.reuse ;  /* 0x0000000646467c23 */ /* 0x100fe20008000818 */
[--C-:B------:R-:W-:Y:S01]  /*28d0*/  FFMA R71, R71, UR6, -R24.reuse ;  /* 0x0000000647477c23 */ /* 0x100fe20008000818 */
[--C-:B------:R-:W-:Y:S01]  /*28e0*/  FFMA R74, R74, UR6, -R24.reuse ;  /* 0x000000064a4a7c23 */ /* 0x100fe20008000818 */
[--C-:B------:R-:W-:Y:S01]  /*28f0*/  FFMA R75, R75, UR6, -R24.reuse ;  /* 0x000000064b4b7c23 */ /* 0x100fe20008000818 */
[--C-:B------:R-:W-:Y:S01]  /*2900*/  FFMA R78, R78, UR6, -R24.reuse ;  /* 0x000000064e4e7c23 */ /* 0x100fe20008000818 */
[--C-:B------:R-:W-:Y:S01]  /*2910*/  FFMA R79, R79, UR6, -R24.reuse ;  /* 0x000000064f4f7c23 */ /* 0x100fe20008000818 */
[----:B------:R-:W1:Y:S01]  /*2920*/  MUFU.EX2 R30, R27 ;  /* 0x0000001b001e7308 */ /* 0x000e620000000800 */
[--C-:B------:R-:W-:Y:S01]  /*2930*/  FFMA R82, R82, UR6, -R24.reuse ;  /* 0x0000000652527c23 */ /* 0x100fe20008000818 */
[--C-:B------:R-:W-:Y:S01]  /*2940*/  FFMA R83, R83, UR6, -R24.reuse ;  /* 0x0000000653537c23 */ /* 0x100fe20008000818 */
[--C-:B------:R-:W-:Y:S01]  /*2950*/  FFMA R86, R86, UR6, -R24.reuse ;  /* 0x0000000656567c23 */ /* 0x100fe20008000818 */
[----:B------:R-:W-:Y:S01]  /*2960*/  FFMA R87, R87, UR6, -R24 ;  /* 0x0000000657577c23 */ /* 0x000fe20008000818 */
[----:B---3--:R-:W-:-:S02]  /*2970*/  P2R R26, PR, RZ, 0x20 ;  /* 0x00000020ff1a7803 */ /* 0x008fc40000000000 */
[----:B------:R-:W-:Y:S01]  /*2980*/  FSETP.GEU.AND P5, PT, R97, -126, PT ;  /* 0xc2fc00006100780b */ /* 0x000fe20003fae000 */
[----:B------:R3:W2:Y:S01]  /*2990*/  MUFU.EX2 R34, R88 ;  /* 0x0000005800227308 */ /* 0x0006a20000000800 */
[----:B----4-:R-:W-:Y:S01]  /*29a0*/  @!P4 FMUL R45, R45, R45 ;  /* 0x0000002d2d2dc220 */ /* 0x010fe20000400000 */
[----:B------:R-:W-:Y:S01]  /*29b0*/  FSETP.GEU.AND P4, PT, R89, -126, PT ;  /* 0xc2fc00005900780b */ /* 0x000fe20003f8e000 */
[----:B-1----:R-:W-:Y:S01]  /*29c0*/  @!P1 FMUL R30, R30, R30 ;  /* 0x0000001e1e1e9220 */ /* 0x002fe20000400000 */
[----:B------:R-:W-:-:S11]  /*29d0*/  FSETP.GEU.AND P1, PT, R90, -126, PT ;  /* 0xc2fc00005a00780b */ /* 0x000fd60003f2e000 */
[----:B------:R-:W-:Y:S01]  /*29e0*/  @!P4 FMUL R89, R89, 0.5 ;  /* 0x3f0000005959c820 */ /* 0x000fe20000400000 */
[----:B--2---:R-:W-:-:S03]  /*29f0*/  P2R R76, PR, RZ, 0x4 ;  /* 0x00000004ff4c7803 */ /* 0x004fc60000000000 */
[----:B------:R3:W1:Y:S01]  /*2a00*/  MUFU.EX2 R39, R89 ;  /* 0x0000005900277308 */ /* 0x0006620000000800 */
[----:B------:R-:W-:Y:S02]  /*2a10*/  FSETP.GEU.AND P2, PT, R91, -126, PT ;  /* 0xc2fc00005b00780b */ /* 0x000fe40003f4e000 */
[----:B------:R-:W-:Y:S01]  /*2a20*/  ISETP.NE.AND P6, PT, R76, RZ, PT ;  /* 0x000000ff4c00720c */ /* 0x000fe20003fc5270 */
[----:B------:R-:W-:Y:S01]  /*2a30*/  @!P1 FMUL R90, R90, 0.5 ;  /* 0x3f0000005a5a9820 */ /* 0x000fe20000400000 */
[----:B------:R-:W-:-:S03]  /*2a40*/  FFMA R76, R43, UR6, -R24 ;  /* 0x000000062b4c7c23 */ /* 0x000fc60008000818 */
[----:B------:R3:W2:Y:S06]  /*2a50*/  MUFU.EX2 R38, R90 ;  /* 0x0000005a00267308 */ /* 0x0006ac0000000800 */
[----:B------:R-:W-:-:S04]  /*2a60*/  @!P2 FMUL R91, R91, 0.5 ;  /* 0x3f0000005b5ba820 */ /* 0x000fc80000400000 */
[----:B------:R3:W4:Y:S01]  /*2a70*/  MUFU.EX2 R35, R91 ;  /* 0x0000005b00237308 */ /* 0x0007220000000800 */
[----:B-1----:R-:W-:Y:S05]  /*2a80*/  @!P6 BRA `(.L_x_23) ;  /* 0x00000080004ce947 */ /* 0x002fea0003800000 */
.L_x_77:
[----:B------:R-:W-:Y:S01]  /*2a90*/  @!P3 FMUL R34, R34, R34 ;  /* 0x000000222222b220 */ /* 0x000fe20000400000 */
[----:B------:R-:W-:Y:S01]  /*2aa0*/  @!P4 FMUL R39, R39, R39 ;  /* 0x000000272727c220 */ /* 0x000fe20000400000 */
[----:B------:R-:W-:Y:S01]  /*2ab0*/  ISETP.NE.AND P6, PT, R26, RZ, PT ;  /* 0x000000ff1a00720c */ /* 0x000fe20003fc5270 */
[----:B------:R-:W-:Y:S01]  /*2ac0*/  UIADD3 UR6, UR15, 0x100, URZ ;  /* 0x000001000f067890 */ /* 0x000fe2000fffe03f */
[----:B------:R-:W-:Y:S01]  /*2ad0*/  F2FP.BF16.F32.PACK_AB R24, R15, R12 ;  /* 0x0000000c0f18723e */ /* 0x000fe200000010ff */
[----:B------:R-:W-:Y:S01]  /*2ae0*/  UMOV UR7, 0xc0000010 ;  /* 0xc000001000077882 */ /* 0x000fe20000000000 */
[----:B------:R-:W-:Y:S01]  /*2af0*/  F2FP.BF16.F32.PACK_AB R26, R20, R19 ;  /* 0x00000013141a723e */ /* 0x000fe200000010ff */
[----:B------:R-:W-:Y:S01]  /*2b00*/  @!P5 FMUL R97, R97, 0.5 ;  /* 0x3f0000006161d820 */ /* 0x000fe20000400000 */
[----:B------:R-:W-:Y:S01]  /*2b10*/  F2FP.BF16.F32.PACK_AB R25, R30, R45 ;  /* 0x0000002d1e19723e */ /* 0x000fe200000010ff */
[----:B--2---:R-:W-:Y:S01]  /*2b20*/  @!P1 FMUL R38, R38, R38 ;  /* 0x0000002626269220 */ /* 0x004fe20000400000 */
[----:B------:R-:W-:Y:S01]  /*2b30*/  F2FP.BF16.F32.PACK_AB R27, R39, R34 ;  /* 0x00000022271b723e */ /* 0x000fe200000010ff */
[----:B------:R-:W1:Y:S01]  /*2b40*/  MUFU.EX2 R13, R97 ;  /* 0x00000061000d7308 */ /* 0x000e620000000800 */
[----:B------:R-:W-:Y:S01]  /*2b50*/  FSETP.GEU.AND P3, PT, R96, -126, PT ;  /* 0xc2fc00006000780b */ /* 0x000fe20003f6e000 */
[----:B----4-:R-:W-:Y:S01]  /*2b60*/  @!P2 FMUL R35, R35, R35 ;  /* 0x000000232323a220 */ /* 0x010fe20000400000 */
[----:B---3--:R-:W-:Y:S01]  /*2b70*/  WARPGROUP.ARRIVE ;  /* 0x00000000000079c5 */ /* 0x008fe20000000000 */
[----:B------:R-:W-:Y:S01]  /*2b80*/  FSETP.GEU.AND P4, PT, R85, -126, PT ;  /* 0xc2fc00005500780b */ /* 0x000fe20003f8e000 */
[----:B------:R-:W-:Y:S01]  /*2b90*/  @!P6 FMUL R31, R31, R31 ;  /* 0x0000001f1f1fe220 */ /* 0x000fe20000400000 */
[----:B------:R-:W-:Y:S01]  /*2ba0*/  FSETP.GEU.AND P6, PT, R73, -126, PT ;  /* 0xc2fc00004900780b */ /* 0x000fe20003fce000 */
[----:B------:R-:W-:Y:S01]  /*2bb0*/  FADD R15, R15, R48 ;  /* 0x000000300f0f7221 */ /* 0x000fe20000000000 */
[----:B------:R-:W-:Y:S01]  /*2bc0*/  FSETP.GEU.AND P2, PT, R72, -126, PT ;  /* 0xc2fc00004800780b */ /* 0x000fe20003f4e000 */
[----:B------:R-:W-:Y:S01]  /*2bd0*/  HGMMA.64x16x16.F32.BF16 R88, R24, gdesc[UR4].tnspB, RZ, !UPT, gsb0 ;  /* 0x4020000418587df0 */ /* 0x000fe2000c0018ff */
[----:B------:R-:W-:Y:S01]  /*2be0*/  UIADD3 UR6, UR15, 0x120, URZ ;  /* 0x000001200f067890 */ /* 0x000fe2000fffe03f */
[----:B------:R-:W-:Y:S01]  /*2bf0*/  FSETP.GEU.AND P1, PT, R84, -126, PT ;  /* 0xc2fc00005400780b */ /* 0x000fe20003f2e000 */
[----:B------:R-:W-:Y:S01]  /*2c00*/  UMOV UR7, 0xc0000010 ;  /* 0xc000001000077882 */ /* 0x000fe20000000000 */
[----:B------:R-:W-:Y:S01]  /*2c10*/  FADD R20, R20, R31 ;  /* 0x0000001f14147221 */ /* 0x000fe20000000000 */
[----:B------:R-:W-:Y:S01]  /*2c20*/  @!P3 FMUL R96, R96, 0.5 ;  /* 0x3f0000006060b820 */ /* 0x000fe20000400000 */
[----:B------:R-:W-:Y:S01]  /*2c30*/  FADD R19, R19, R56 ;  /* 0x0000003813137221 */ /* 0x000fe20000000000 */
[----:B------:R-:W-:Y:S01]  /*2c40*/  ULDC UR18, c[0x0][0x604] ;  /* 0x0001810000127ab9 */ /* 0x000fe20000000800 */
[----:B------:R-:W-:Y:S01]  /*2c50*/  @!P4 FMUL R85, R85, 0.5 ;  /* 0x3f0000005555c820 */ /* 0x000fe20000400000 */
[----:B------:R-:W2:Y:S01]  /*2c60*/  MUFU.EX2 R43, R96 ;  /* 0x00000060002b7308 */ /* 0x000ea20000000800 */
[----:B-1----:R-:W-:Y:S01]  /*2c70*/  @!P5 FMUL R13, R13, R13 ;  /* 0x0000000d0d0dd220 */ /* 0x002fe20000400000 */
[----:B------:R-:W-:Y:S01]  /*2c80*/  FSETP.GEU.AND P5, PT, R76, -126, PT ;  /* 0xc2fc00004c00780b */ /* 0x000fe20003fae000 */
[----:B------:R-:W-:Y:S01]  /*2c90*/  @!P6 FMUL R73, R73, 0.5 ;  /* 0x3f0000004949e820 */ /* 0x000fe20000400000 */
[----:B------:R-:W-:Y:S01]  /*2ca0*/  @!P2 FMUL R72, R72, 0.5 ;  /* 0x3f0000004848a820 */ /* 0x000fe20000400000 */
[----:B------:R-:W-:Y:S01]  /*2cb0*/  ULDC UR19, c[0x0][0x28c] ;  /* 0x0000a30000137ab9 */ /* 0x000fe20000000800 */
[----:B------:R-:W-:Y:S01]  /*2cc0*/  @!P1 FMUL R84, R84, 0.5 ;  /* 0x3f00000054549820 */ /* 0x000fe20000400000 */
[----:B------:R-:W-:Y:S01]  /*2cd0*/  VIADD R10, R10, 0x80 ;  /* 0x000000800a0a7836 */ /* 0x000fe20000000000 */
[----:B------:R-:W1:Y:S01]  /*2ce0*/  MUFU.EX2 R42, R85 ;  /* 0x00000055002a7308 */ /* 0x000e620000000800 */
[----:B------:R-:W-:-:S06]  /*2cf0*/  LEA.HI.SX32 R17, R17, 0xffffffff, 0x19 ;  /* 0xffffffff11117811 */ /* 0x000fcc00078fcaff */
[----:B------:R-:W-:Y:S01]  /*2d00*/  @!P5 FMUL R76, R76, 0.5 ;  /* 0x3f0000004c4cd820 */ /* 0x000fe20000400000 */
[----:B------:R-:W3:Y:S01]  /*2d10*/  MUFU.EX2 R50, R73 ;  /* 0x0000004900327308 */ /* 0x000ee20000000800 */
[----:B--2---:R-:W-:Y:S01]  /*2d20*/  @!P3 FMUL R43, R43, R43 ;  /* 0x0000002b2b2bb220 */ /* 0x004fe20000400000 */
[----:B------:R-:W-:-:S06]  /*2d30*/  FSETP.GEU.AND P3, PT, R81, -126, PT ;  /* 0xc2fc00005100780b */ /* 0x000fcc0003f6e000 */
[----:B------:R-:W2:Y:S01]  /*2d40*/  MUFU.EX2 R47, R72 ;  /* 0x00000048002f7308 */ /* 0x000ea20000000800 */
[----:B-1----:R-:W-:Y:S01]  /*2d50*/  @!P4 FMUL R42, R42, R42 ;  /* 0x0000002a2a2ac220 */ /* 0x002fe20000400000 */
[----:B------:R-:W-:-:S05]  /*2d60*/  FSETP.GEU.AND P4, PT, R77, -126, PT ;  /* 0xc2fc00004d00780b */ /* 0x000fca0003f8e000 */
[----:B------:R-:W-:Y:S01]  /*2d70*/  @!P3 FMUL R81, R81, 0.5 ;  /* 0x3f0000005151b820 */ /* 0x000fe20000400000 */
[----:B------:R-:W1:Y:S01]  /*2d80*/  MUFU.EX2 R46, R84 ;  /* 0x00000054002e7308 */ /* 0x000e620000000800 */
[----:B------:R-:W-:Y:S02]  /*2d90*/  WARPGROUP.DEPBAR.LE gsb0, 0x0 ;  /* 0x00008000000079c5 */ /* 0x000fe40000010000 */
[----:B------:R-:W-:Y:S01]  /*2da0*/  F2FP.BF16.F32.PACK_AB R24, R23, R22 ;  /* 0x000000161718723e */ /* 0x000fe200000010ff */
[----:B---3--:R-:W-:Y:S01]  /*2db0*/  @!P6 FMUL R50, R50, R50 ;  /* 0x000000323232e220 */ /* 0x008fe20000400000 */
[----:B------:R-:W-:Y:S01]  /*2dc0*/  F2FP.BF16.F32.PACK_AB R26, R21, R28 ;  /* 0x0000001c151a723e */ /* 0x000fe200000010ff */
[----:B------:R-:W-:Y:S01]  /*2dd0*/  FADD R22, R22, R35 ;  /* 0x0000002316167221 */ /* 0x000fe20000000000 */
[----:B------:R-:W-:Y:S01]  /*2de0*/  F2FP.BF16.F32.PACK_AB R25, R13, R38 ;  /* 0x000000260d19723e */ /* 0x000fe200000010ff */
[----:B------:R-:W-:Y:S01]  /*2df0*/  @!P4 FMUL R77, R77, 0.5 ;  /* 0x3f0000004d4dc820 */ /* 0x000fe20000400000 */
[----:B------:R-:W-:Y:S01]  /*2e00*/  F2FP.BF16.F32.PACK_AB R27, R42, R43 ;  /* 0x0000002b2a1b723e */ /* 0x000fe200000010ff */
[----:B------:R-:W3:Y:S01]  /*2e10*/  MUFU.EX2 R73, R76 ;  /* 0x0000004c00497308 */ /* 0x000ee20000000800 */
[----:B--2---:R-:W-:Y:S01]  /*2e20*/  @!P2 FMUL R47, R47, R47 ;  /* 0x0000002f2f2fa220 */ /* 0x004fe20000400000 */
[----:B------:R-:W-:Y:S01]  /*2e30*/  FSETP.GEU.AND P6, PT, R69, -126, PT ;  /* 0xc2fc00004500780b */ /* 0x000fe20003fce000 */
[----:B------:R-:W-:Y:S01]  /*2e40*/  WARPGROUP.ARRIVE ;  /* 0x00000000000079c5 */ /* 0x000fe20000000000 */
[----:B------:R-:W-:Y:S01]  /*2e50*/  FSETP.GEU.AND P2, PT, R68, -126, PT ;  /* 0xc2fc00004400780b */ /* 0x000fe20003f4e000 */
[----:B------:R-:W-:Y:S01]  /*2e60*/  FADD R23, R23, R50 ;  /* 0x0000003217177221 */ /* 0x000fe20000000000 */
[----:B------:R-:W-:Y:S01]  /*2e70*/  FADD R28, R28, R47 ;  /* 0x0000002f1c1c7221 */ /* 0x000fe20000000000 */
[----:B-1----:R-:W-:Y:S01]  /*2e80*/  @!P1 FMUL R46, R46, R46 ;  /* 0x0000002e2e2e9220 */ /* 0x002fe20000400000 */
[----:B------:R-:W1:Y:S01]  /*2e90*/  MUFU.EX2 R72, R81 ;  /* 0x0000005100487308 */ /* 0x000e620000000800 */
[----:B------:R-:W-:Y:S01]  /*2ea0*/  HGMMA.64x16x16.F32.BF16 R88, R24, gdesc[UR4].tnspB, R88, gsb0 ;  /* 0x4020000418587df0 */ /* 0x000fe20008001858 */
[----:B------:R-:W-:Y:S01]  /*2eb0*/  UIADD3 UR6, UR15, 0x140, URZ ;  /* 0x000001400f067890 */ /* 0x000fe2000fffe03f */
[----:B------:R-:W-:Y:S01]  /*2ec0*/  FSETP.GEU.AND P1, PT, R80, -126, PT ;  /* 0xc2fc00005000780b */ /* 0x000fe20003f2e000 */
[----:B------:R-:W-:-:S03]  /*2ed0*/  UMOV UR7, 0xc0000010 ;  /* 0xc000001000077882 */ /* 0x000fc60000000000 */
[----:B------:R-:W-:Y:S01]  /*2ee0*/  @!P6 FMUL R69, R69, 0.5 ;  /* 0x3f0000004545e820 */ /* 0x000fe20000400000 */
[----:B------:R-:W2:Y:S01]  /*2ef0*/  MUFU.EX2 R77, R77 ;  /* 0x0000004d004d7308 */ /* 0x000ea20000000800 */
[----:B---3--:R-:W-:Y:S01]  /*2f00*/  @!P5 FMUL R73, R73, R73 ;  /* 0x000000494949d220 */ /* 0x008fe20000400000 */
[----:B------:R-:W-:Y:S01]  /*2f10*/  FSETP.GEU.AND P5, PT, R51, -126, PT ;  /* 0xc2fc00003300780b */ /* 0x000fe20003fae000 */
[----:B------:R-:W-:-:S05]  /*2f20*/  @!P2 FMUL R68, R68, 0.5 ;  /* 0x3f0000004444a820 */ /* 0x000fca0000400000 */
[----:B------:R-:W-:Y:S01]  /*2f30*/  @!P1 FMUL R80, R80, 0.5 ;  /* 0x3f00000050509820 */ /* 0x000fe20000400000 */
[----:B-1----:R-:W-:Y:S01]  /*2f40*/  @!P3 FMUL R72, R72, R72 ;  /* 0x000000484848b220 */ /* 0x002fe20000400000 */
[C---:B------:R-:W-:Y:S01]  /*2f50*/  FSETP.GEU.AND P3, PT, R54.reuse, -126, PT ;  /* 0xc2fc00003600780b */ /* 0x040fe20003f6e000 */
[----:B------:R-:W1:Y:S04]  /*2f60*/  MUFU.EX2 R76, R69 ;  /* 0x00000045004c7308 */ /* 0x000e680000000800 */
[----:B------:R-:W-:Y:S01]  /*2f70*/  @!P5 FMUL R51, R51, 0.5 ;  /* 0x3f0000003333d820 */ /* 0x000fe20000400000 */
[----:B--2---:R-:W-:Y:S01]  /*2f80*/  @!P4 FMUL R77, R77, R77 ;  /* 0x0000004d4d4dc220 */ /* 0x004fe20000400000 */
[----:B------:R-:W-:Y:S02]  /*2f90*/  FSETP.GEU.AND P4, PT, R55, -126, PT ;  /* 0xc2fc00003700780b */ /* 0x000fe40003f8e000 */
[----:B------:R-:W2:Y:S04]  /*2fa0*/  MUFU.EX2 R84, R68 ;  /* 0x0000004400547308 */ /* 0x000ea80000000800 */
[----:B------:R-:W-:-:S04]  /*2fb0*/  @!P3 FMUL R54, R54, 0.5 ;  /* 0x3f0000003636b820 */ /* 0x000fc80000400000 */
[----:B------:R-:W3:Y:S01]  /*2fc0*/  MUFU.EX2 R69, R80 ;  /* 0x0000005000457308 */ /* 0x000ee20000000800 */
[----:B-1----:R-:W-:Y:S01]  /*2fd0*/  @!P6 FMUL R76, R76, R76 ;  /* 0x0000004c4c4ce220 */ /* 0x002fe20000400000 */
[----:B------:R-:W-:Y:S01]  /*2fe0*/  FSETP.GEU.AND P6, PT, R64, -126, PT ;  /* 0xc2fc00004000780b */ /* 0x000fe20003fce000 */
[----:B------:R-:W-:Y:S02]  /*2ff0*/  @!P4 FMUL R55, R55, 0.5 ;  /* 0x3f0000003737c820 */ /* 0x000fe40000400000 */
[----:B------:R-:W-:Y:S01]  /*3000*/  FADD R21, R21, R76 ;  /* 0x0000004c15157221 */ /* 0x000fe20000000000 */
[----:B------:R-:W-:Y:S02]  /*3010*/  WARPGROUP.DEPBAR.LE gsb0, 0x0 ;  /* 0x00008000000079c5 */ /* 0x000fe40000010000 */
[----:B------:R-:W-:Y:S01]  /*3020*/  F2FP.BF16.F32.PACK_AB R24, R44, R37 ;  /* 0x000000252c18723e */ /* 0x000fe200000010ff */
[----:B------:R-:W1:Y:S01]  /*3030*/  MUFU.EX2 R68, R51 ;  /* 0x0000003300447308 */ /* 0x000e620000000800 */
[----:B------:R-:W-:Y:S01]  /*3040*/  F2FP.BF16.F32.PACK_AB R26, R29, R40 ;  /* 0x000000281d1a723e */ /* 0x000fe200000010ff */
[----:B--2---:R-:W-:Y:S01]  /*3050*/  @!P2 FMUL R84, R84, R84 ;  /* 0x000000545454a220 */ /* 0x004fe20000400000 */
[----:B------:R-:W-:-:S03]  /*3060*/  F2FP.BF16.F32.PACK_AB R25, R73, R46 ;  /* 0x0000002e4919723e */ /* 0x000fc600000010ff */
[----:B------:R-:W-:Y:S01]  /*3070*/  @!P6 FMUL R64, R64, 0.5 ;  /* 0x3f0000004040e820 */ /* 0x000fe20000400000 */
[----:B------:R-:W-:Y:S01]  /*3080*/  F2FP.BF16.F32.PACK_AB R27, R77, R72 ;  /* 0x000000484d1b723e */ /* 0x000fe200000010ff */
[----:B---3--:R-:W-:Y:S01]  /*3090*/  @!P1 FMUL R69, R69, R69 ;  /* 0x0000004545459220 */ /* 0x008fe20000400000 */
[----:B------:R-:W-:Y:S01]  /*30a0*/  FSETP.GEU.AND P1, PT, R58, -126, PT ;  /* 0xc2fc00003a00780b */ /* 0x000fe20003f2e000 */
[----:B------:R-:W2:Y:S01]  /*30b0*/  MUFU.EX2 R54, R54 ;  /* 0x0000003600367308 */ /* 0x000ea20000000800 */
[----:B------:R-:W-:Y:S01]  /*30c0*/  WARPGROUP.ARRIVE ;  /* 0x00000000000079c5 */ /* 0x000fe20000000000 */
[----:B------:R-:W-:-:S05]  /*30d0*/  FSETP.GEU.AND P2, PT, R65, -126, PT ;  /* 0xc2fc00004100780b */ /* 0x000fca0003f4e000 */
[----:B------:R-:W-:Y:S01]  /*30e0*/  HGMMA.64x16x16.F32.BF16 R88, R24, gdesc[UR4].tnspB, R88, gsb0 ;  /* 0x4020000418587df0 */ /* 0x000fe20008001858 */
[----:B------:R-:W3:Y:S01]  /*30f0*/  MUFU.EX2 R55, R55 ;  /* 0x0000003700377308 */ /* 0x000ee20000000800 */
[----:B-1----:R-:W-:Y:S01]  /*3100*/  @!P5 FMUL R68, R68, R68 ;  /* 0x000000444444d220 */ /* 0x002fe20000400000 */
[----:B------:R-:W-:Y:S01]  /*3110*/  UIADD3 UR6, UR15, 0x160, URZ ;  /* 0x000001600f067890 */ /* 0x000fe2000fffe03f */
[----:B------:R-:W-:Y:S01]  /*3120*/  FSETP.GEU.AND P5, PT, R59, -126, PT ;  /* 0xc2fc00003b00780b */ /* 0x000fe20003fae000 */
[----:B------:R-:W-:Y:S01]  /*3130*/  UMOV UR7, 0xc0000010 ;  /* 0xc000001000077882 */ /* 0x000fe20000000000 */
[----:B------:R-:W-:Y:S02]  /*3140*/  @!P1 FMUL R58, R58, 0.5 ;  /* 0x3f0000003a3a9820 */ /* 0x000fe40000400000 */
[----:B------:R-:W-:Y:S01]  /*3150*/  @!P2 FMUL R65, R65, 0.5 ;  /* 0x3f0000004141a820 */ /* 0x000fe20000400000 */
[----:B------:R-:W1:Y:S01]  /*3160*/  MUFU.EX2 R81, R64 ;  /* 0x0000004000517308 */ /* 0x000e620000000800 */
[----:B--2---:R-:W-:Y:S01]  /*3170*/  @!P3 FMUL R54, R54, R54 ;  /* 0x000000363636b220 */ /* 0x004fe20000400000 */
[----:B------:R-:W-:-:S06]  /*3180*/  FSETP.GEU.AND P3, PT, R62, -126, PT ;  /* 0xc2fc00003e00780b */ /* 0x000fcc0003f6e000 */
[----:B------:R-:W-:Y:S01]  /*3190*/  @!P5 FMUL R59, R59, 0.5 ;  /* 0x3f0000003b3bd820 */ /* 0x000fe20000400000 */
[----:B---3--:R-:W-:Y:S01]  /*31a0*/  @!P4 FMUL R55, R55, R55 ;  /* 0x000000373737c220 */ /* 0x008fe20000400000 */
[----:B------:R-:W-:Y:S01]  /*31b0*/  FSETP.GEU.AND P4, PT, R63, -126, PT ;  /* 0xc2fc00003f00780b */ /* 0x000fe20003f8e000 */
[----:B------:R-:W2:Y:S04]  /*31c0*/  MUFU.EX2 R58, R58 ;  /* 0x0000003a003a7308 */ /* 0x000ea80000000800 */
[----:B------:R-:W-:Y:S01]  /*31d0*/  @!P3 FMUL R62, R62, 0.5 ;  /* 0x3f0000003e3eb820 */ /* 0x000fe20000400000 */
[----:B-1----:R-:W-:Y:S01]  /*31e0*/  @!P6 FMUL R81, R81, R81 ;  /* 0x000000515151e220 */ /* 0x002fe20000400000 */
[----:B------:R-:W-:Y:S02]  /*31f0*/  FSETP.GEU.AND P6, PT, R61, -126, PT ;  /* 0xc2fc00003d00780b */ /* 0x000fe40003fce000 */
[----:B------:R-:W1:Y:S01]  /*3200*/  MUFU.EX2 R59, R59 ;  /* 0x0000003b003b7308 */ /* 0x000e620000000800 */
[----:B------:R-:W-:-:S03]  /*3210*/  FADD R44, R44, R81 ;  /* 0x000000512c2c7221 */ /* 0x000fc60000000000 */
[----:B------:R-:W-:Y:S01]  /*3220*/  @!P4 FMUL R63, R63, 0.5 ;  /* 0x3f0000003f3fc820 */ /* 0x000fe20000400000 */
[----:B------:R-:W-:-:S03]  /*3230*/  FADD R15, R15, R44 ;  /* 0x0000002c0f0f7221 */ /* 0x000fc60000000000 */
[----:B------:R-:W3:Y:S01]  /*3240*/  MUFU.EX2 R51, R62 ;  /* 0x0000003e00337308 */ /* 0x000ee20000000800 */
[----:B--2---:R-:W-:Y:S01]  /*3250*/  @!P1 FMUL R58, R58, R58 ;  /* 0x0000003a3a3a9220 */ /* 0x004fe20000400000 */
[----:B------:R-:W-:Y:S01]  /*3260*/  FSETP.GEU.AND P1, PT, R67, -126, PT ;  /* 0xc2fc00004300780b */ /* 0x000fe20003f2e000 */
[----:B------:R-:W-:Y:S02]  /*3270*/  @!P6 FMUL R61, R61, 0.5 ;  /* 0x3f0000003d3de820 */ /* 0x000fe40000400000 */
[----:B------:R-:W-:Y:S01]  /*3280*/  FADD R45, R45, R58 ;  /* 0x0000003a2d2d7221 */ /* 0x000fe20000000000 */
[----:B------:R-:W-:Y:S02]  /*3290*/  WARPGROUP.DEPBAR.LE gsb0, 0x0 ;  /* 0x00008000000079c5 */ /* 0x000fe40000010000 */
[----:B------:R-:W-:Y:S01]  /*32a0*/  F2FP.BF16.F32.PACK_AB R24, R33, R36 ;  /* 0x000000242118723e */ /* 0x000fe200000010ff */
[----:B------:R-:W2:Y:S01]  /*32b0*/  MUFU.EX2 R64, R63 ;  /* 0x0000003f00407308 */ /* 0x000ea20000000800 */
[----:B------:R-:W-:Y:S01]  /*32c0*/  F2FP.BF16.F32.PACK_AB R26, R41, R32 ;  /* 0x00000020291a723e */ /* 0x000fe200000010ff */
[----:B-1----:R-:W-:Y:S01]  /*32d0*/  @!P5 FMUL R59, R59, R59 ;  /* 0x0000003b3b3bd220 */ /* 0x002fe20000400000 */
[----:B------:R-:W-:-:S02]  /*32e0*/  F2FP.BF16.F32.PACK_AB R25, R68, R69 ;  /* 0x000000454419723e */ /* 0x000fc400000010ff */
[----:B------:R-:W-:Y:S01]  /*32f0*/  F2FP.BF16.F32.PACK_AB R27, R55, R54 ;  /* 0x00000036371b723e */ /* 0x000fe200000010ff */
[----:B------:R-:W-:Y:S01]  /*3300*/  @!P1 FMUL R67, R67, 0.5 ;  /* 0x3f00000043439820 */ /* 0x000fe20000400000 */
[----:B------:R-:W-:Y:S01]  /*3310*/  FSETP.GEU.AND P5, PT, R60, -126, PT ;  /* 0xc2fc00003c00780b */ /* 0x000fe20003fae000 */
[----:B---3--:R-:W-:Y:S01]  /*3320*/  @!P3 FMUL R51, R51, R51 ;  /* 0x000000333333b220 */ /* 0x008fe20000400000 */
[----:B------:R-:W-:Y:S01]  /*3330*/  WARPGROUP.ARRIVE ;  /* 0x00000000000079c5 */ /* 0x000fe20000000000 */
[----:B------:R-:W1:Y:S01]  /*3340*/  MUFU.EX2 R65, R65 ;  /* 0x0000004100417308 */ /* 0x000e620000000800 */
[----:B------:R-:W-:Y:S01]  /*3350*/  FSETP.GEU.AND P3, PT, R70, -126, PT ;  /* 0xc2fc00004600780b */ /* 0x000fe20003f6e000 */
[----:B------:R-:W-:-:S03]  /*3360*/  FADD R34, R34, R51 ;  /* 0x0000003322227221 */ /* 0x000fc60000000000 */
[----:B------:R-:W-:Y:S01]  /*3370*/  HGMMA.64x16x16.F32.BF16 R88, R24, gdesc[UR4].tnspB, R88, gsb0 ;  /* 0x4020000418587df0 */ /* 0x000fe20008001858 */
[----:B------:R-:W-:Y:S01]  /*3380*/  UIADD3 UR6, UR15, 0x180, URZ ;  /* 0x000001800f067890 */ /* 0x000fe2000fffe03f */
[----:B--2---:R-:W-:Y:S01]  /*3390*/  @!P4 FMUL R64, R64, R64 ;  /* 0x000000404040c220 */ /* 0x004fe20000400000 */
[----:B------:R-:W-:Y:S01]  /*33a0*/  UMOV UR7, 0xc0000010 ;  /* 0xc000001000077882 */ /* 0x000fe20000000000 */
[----:B------:R-:W-:Y:S01]  /*33b0*/  FSETP.GEU.AND P4, PT, R71, -126, PT ;  /* 0xc2fc00004700780b */ /* 0x000fe20003f8e000 */
[----:B------:R-:W2:Y:S01]  /*33c0*/  MUFU.EX2 R62, R67 ;  /* 0x00000043003e7308 */ /* 0x000ea20000000800 */
[----:B------:R-:W-:Y:S01]  /*33d0*/  @!P5 FMUL R60, R60, 0.5 ;  /* 0x3f0000003c3cd820 */ /* 0x000fe20000400000 */
[----:B------:R-:W-:Y:S02]  /*33e0*/  FADD R39, R39, R64 ;  /* 0x0000004027277221 */ /* 0x000fe40000000000 */
[----:B------:R-:W-:Y:S01]  /*33f0*/  @!P3 FMUL R70, R70, 0.5 ;  /* 0x3f0000004646b820 */ /* 0x000fe20000400000 */
[----:B-1----:R-:W-:Y:S01]  /*3400*/  @!P2 FMUL R65, R65, R65 ;  /* 0x000000414141a220 */ /* 0x002fe20000400000 */
[----:B------:R-:W-:-:S02]  /*3410*/  FSETP.GEU.AND P2, PT, R66, -126, PT ;  /* 0xc2fc00004200780b */ /* 0x000fc40003f4e000 */
[----:B------:R-:W1:Y:S01]  /*3420*/  MUFU.EX2 R80, R61 ;  /* 0x0000003d00507308 */ /* 0x000e620000000800 */
[----:B------:R-:W-:-:S03]  /*3430*/  FADD R40, R40, R65 ;  /* 0x0000004128287221 */ /* 0x000fc60000000000 */
[----:B------:R-:W-:Y:S01]  /*3440*/  @!P4 FMUL R71, R71, 0.5 ;  /* 0x3f0000004747c820 */ /* 0x000fe20000400000 */
[----:B------:R-:W-:-:S03]  /*3450*/  FADD R19, R19, R40 ;  /* 0x0000002813137221 */ /* 0x000fc60000000000 */
[----:B------:R-:W3:Y:S01]  /*3460*/  MUFU.EX2 R70, R70 ;  /* 0x0000004600467308 */ /* 0x000ee20000000800 */
[----:B--2---:R-:W-:Y:S01]  /*3470*/  @!P1 FMUL R62, R62, R62 ;  /* 0x0000003e3e3e9220 */ /* 0x004fe20000400000 */
[----:B------:R-:W-:Y:S01]  /*3480*/  FSETP.GEU.AND P1, PT, R75, -126, PT ;  /* 0xc2fc00004b00780b */ /* 0x000fe20003f2e000 */
[----:B------:R-:W-:-:S05]  /*3490*/  @!P2 FMUL R66, R66, 0.5 ;  /* 0x3f0000004242a820 */ /* 0x000fca0000400000 */
[----:B------:R-:W2:Y:S01]  /*34a0*/  MUFU.EX2 R85, R66 ;  /* 0x0000004200557308 */ /* 0x000ea20000000800 */
[----:B-1----:R-:W-:Y:S01]  /*34b0*/  @!P6 FMUL R80, R80, R80 ;  /* 0x000000505050e220 */ /* 0x002fe20000400000 */
[----:B------:R-:W-:-:S03]  /*34c0*/  FSETP.GEU.AND P6, PT, R57, -126, PT ;  /* 0xc2fc00003900780b */ /* 0x000fc60003fce000 */
[----:B------:R-:W-:Y:S02]  /*34d0*/  FADD R29, R29, R80 ;  /* 0x000000501d1d7221 */ /* 0x000fe40000000000 */
[----:B------:R-:W-:Y:S01]  /*34e0*/  @!P1 FMUL R75, R75, 0.5 ;  /* 0x3f0000004b4b9820 */ /* 0x000fe20000400000 */
[----:B------:R-:W1:Y:S01]  /*34f0*/  MUFU.EX2 R71, R71 ;  /* 0x0000004700477308 */ /* 0x000e620000000800 */
[----:B---3--:R-:W-:Y:S01]  /*3500*/  @!P3 FMUL R70, R70, R70 ;  /* 0x000000464646b220 */ /* 0x008fe20000400000 */
[----:B------:R-:W-:Y:S01]  /*3510*/  FSETP.GEU.AND P3, PT, R78, -126, PT ;  /* 0xc2fc00004e00780b */ /* 0x000fe20003f6e000 */
[----:B------:R-:W-:Y:S01]  /*3520*/  FADD R20, R20, R29 ;  /* 0x0000001d14147221 */ /* 0x000fe20000000000 */
[----:B------:R-:W-:Y:S02]  /*3530*/  WARPGROUP.DEPBAR.LE gsb0, 0x0 ;  /* 0x00008000000079c5 */ /* 0x000fe40000010000 */
[----:B------:R-:W-:Y:S01]  /*3540*/  F2FP.BF16.F32.PACK_AB R24, R48, R49 ;  /* 0x000000313018723e */ /* 0x000fe200000010ff */
[----:B------:R-:W-:Y:S01]  /*3550*/  @!P6 FMUL R57, R57, 0.5 ;  /* 0x3f0000003939e820 */ /* 0x000fe20000400000 */
[----:B------:R-:W-:Y:S01]  /*3560*/  F2FP.BF16.F32.PACK_AB R26, R31, R56 ;  /* 0x000000381f1a723e */ /* 0x000fe200000010ff */
[----:B--2---:R-:W-:Y:S01]  /*3570*/  @!P2 FMUL R85, R85, R85 ;  /* 0x000000555555a220 */ /* 0x004fe20000400000 */
[----:B------:R-:W-:Y:S01]  /*3580*/  F2FP.BF16.F32.PACK_AB R25, R59, R58 ;  /* 0x0000003a3b19723e */ /* 0x000fe200000010ff */
[----:B------:R-:W2:Y:S01]  /*3590*/  MUFU.EX2 R61, R60 ;  /* 0x0000003c003d7308 */ /* 0x000ea20000000800 */
[----:B------:R-:W-:Y:S01]  /*35a0*/  F2FP.BF16.F32.PACK_AB R27, R64, R51 ;  /* 0x00000033401b723e */ /* 0x000fe200000010ff */
[----:B------:R-:W-:Y:S01]  /*35b0*/  FADD R49, R12, R49 ;  /* 0x000000310c317221 */ /* 0x000fe20000000000 */
[----:B------:R-:W-:Y:S01]  /*35c0*/  FSETP.GEU.AND P2, PT, R74, -126, PT ;  /* 0xc2fc00004a00780b */ /* 0x000fe20003f4e000 */
[----:B------:R-:W-:Y:S01]  /*35d0*/  @!P3 FMUL R78, R78, 0.5 ;  /* 0x3f0000004e4eb820 */ /* 0x000fe20000400000 */
[----:B------:R-:W-:Y:S01]  /*35e0*/  WARPGROUP.ARRIVE ;  /* 0x00000000000079c5 */ /* 0x000fe20000000000 */
[----:B-1----:R-:W-:Y:S01]  /*35f0*/  @!P4 FMUL R71, R71, R71 ;  /* 0x000000474747c220 */ /* 0x002fe20000400000 */
[----:B------:R-:W-:Y:S01]  /*3600*/  FSETP.GEU.AND P4, PT, R79, -126, PT ;  /* 0xc2fc00004f00780b */ /* 0x000fe20003f8e000 */
[----:B------:R-:W1:Y:S01]  /*3610*/  MUFU.EX2 R60, R57 ;  /* 0x00000039003c7308 */ /* 0x000e620000000800 */
[----:B------:R-:W-:Y:S01]  /*3620*/  FADD R59, R30, R59 ;  /* 0x0000003b1e3b7221 */ /* 0x000fe20000000000 */
[----:B------:R-:W-:Y:S01]  /*3630*/  FADD R48, R37, R84 ;  /* 0x0000005425307221 */ /* 0x000fe20000000000 */
[----:B------:R-:W-:Y:S01]  /*3640*/  HGMMA.64x16x16.F32.BF16 R88, R24, gdesc[UR4].tnspB, R88, gsb0 ;  /* 0x4020000418587df0 */ /* 0x000fe20008001858 */
[----:B------:R-:W-:Y:S01]  /*3650*/  UIADD3 UR6, UR15, 0x1a0, URZ ;  /* 0x000001a00f067890 */ /* 0x000fe2000fffe03f */
[----:B------:R-:W-:Y:S01]  /*3660*/  FADD R38, R38, R85 ;  /* 0x0000005526267221 */ /* 0x000fe20000000000 */
[----:B------:R-:W-:Y:S01]  /*3670*/  UMOV UR7, 0xc0000010 ;  /* 0xc000001000077882 */ /* 0x000fe20000000000 */
[----:B------:R-:W-:Y:S01]  /*3680*/  FADD R43, R43, R70 ;  /* 0x000000462b2b7221 */ /* 0x000fe20000000000 */
[----:B------:R-:W-:Y:S01]  /*3690*/  @!P2 FMUL R74, R74, 0.5 ;  /* 0x3f0000004a4aa820 */ /* 0x000fe20000400000 */
[----:B------:R-:W3:Y:S01]  /*36a0*/  MUFU.EX2 R66, R75 ;  /* 0x0000004b00427308 */ /* 0x000ee20000000800 */
[----:B--2---:R-:W-:Y:S01]  /*36b0*/  @!P5 FMUL R61, R61, R61 ;  /* 0x0000003d3d3dd220 */ /* 0x004fe20000400000 */
[----:B------:R-:W-:Y:S01]  /*36c0*/  FSETP.GEU.AND P5, PT, R53, -126, PT ;  /* 0xc2fc00003500780b */ /* 0x000fe20003fae000 */
[----:B------:R-:W-:Y:S01]  /*36d0*/  @!P4 FMUL R79, R79, 0.5 ;  /* 0x3f0000004f4fc820 */ /* 0x000fe20000400000 */
[----:B------:R-:W-:Y:S01]  /*36e0*/  FADD R42, R42, R71 ;  /* 0x000000472a2a7221 */ /* 0x000fe20000000000 */
[----:B------:R-:W-:-:S03]  /*36f0*/  FADD R48, R49, R48 ;  /* 0x0000003031307221 */ /* 0x000fc60000000000 */
[----:B------:R-:W2:Y:S01]  /*3700*/  MUFU.EX2 R63, R74 ;  /* 0x0000004a003f7308 */ /* 0x000ea20000000800 */
[----:B-1----:R-:W-:Y:S01]  /*3710*/  @!P6 FMUL R60, R60, R60 ;  /* 0x0000003c3c3ce220 */ /* 0x002fe20000400000 */
[----:B------:R-:W-:-:S05]  /*3720*/  FSETP.GEU.AND P6, PT, R87, -126, PT ;  /* 0xc2fc00005700780b */ /* 0x000fca0003fce000 */
[----:B------:R-:W-:Y:S01]  /*3730*/  @!P5 FMUL R53, R53, 0.5 ;  /* 0x3f0000003535d820 */ /* 0x000fe20000400000 */
[----:B------:R-:W1:Y:S01]  /*3740*/  MUFU.EX2 R57, R78 ;  /* 0x0000004e00397308 */ /* 0x000e620000000800 */
[----:B---3--:R-:W-:Y:S01]  /*3750*/  @!P1 FMUL R66, R66, R66 ;  /* 0x0000004242429220 */ /* 0x008fe20000400000 */
[----:B------:R-:W-:-:S05]  /*3760*/  FSETP.GEU.AND P1, PT, R82, -126, PT ;  /* 0xc2fc00005200780b */ /* 0x000fca0003f2e000 */
[----:B------:R-:W-:Y:S01]  /*3770*/  @!P6 FMUL R87, R87, 0.5 ;  /* 0x3f0000005757e820 */ /* 0x000fe20000400000 */
[----:B------:R-:W3:Y:S01]  /*3780*/  MUFU.EX2 R74, R79 ;  /* 0x0000004f004a7308 */ /* 0x000ee20000000800 */
[----:B--2---:R-:W-:Y:S01]  /*3790*/  @!P2 FMUL R63, R63, R63 ;  /* 0x0000003f3f3fa220 */ /* 0x004fe20000400000 */
[----:B------:R-:W-:-:S03]  /*37a0*/  FSETP.GEU.AND P2, PT, R52, -126, PT ;  /* 0xc2fc00003400780b */ /* 0x000fc60003f4e000 */
[----:B------:R-:W-:Y:S02]  /*37b0*/  FADD R46, R46, R63 ;  /* 0x0000003f2e2e7221 */ /* 0x000fe40000000000 */
[----:B------:R-:W-:Y:S01]  /*37c0*/  @!P1 FMUL R82, R82, 0.5 ;  /* 0x3f00000052529820 */ /* 0x000fe20000400000 */
[----:B------:R-:W2:Y:S01]  /*37d0*/  MUFU.EX2 R53, R53 ;  /* 0x0000003500357308 */ /* 0x000ea20000000800 */
[----:B-1----:R-:W-:Y:S01]  /*37e0*/  @!P3 FMUL R57, R57, R57 ;  /* 0x000000393939b220 */ /* 0x002fe20000400000 */
[----:B------:R-:W-:Y:S01]  /*37f0*/  FSETP.GEU.AND P3, PT, R83, -126, PT ;  /* 0xc2fc00005300780b */ /* 0x000fe20003f6e000 */
[----:B------:R-:W-:Y:S01]  /*3800*/  FADD R45, R45, R46 ;  /* 0x0000002e2d2d7221 */ /* 0x000fe20000000000 */
[----:B------:R-:W-:Y:S02]  /*3810*/  WARPGROUP.DEPBAR.LE gsb0, 0x0 ;  /* 0x00008000000079c5 */ /* 0x000fe40000010000 */
[----:B------:R-:W-:Y:S01]  /*3820*/  F2FP.BF16.F32.PACK_AB R24, R50, R35 ;  /* 0x000000233218723e */ /* 0x000fe200000010ff */
[----:B------:R-:W-:Y:S01]  /*3830*/  @!P2 FMUL R52, R52, 0.5 ;  /* 0x3f0000003434a820 */ /* 0x000fe20000400000 */
[----:B------:R-:W-:Y:S01]  /*3840*/  F2FP.BF16.F32.PACK_AB R26, R76, R47 ;  /* 0x0000002f4c1a723e */ /* 0x000fe200000010ff */
[----:B---3--:R-:W-:Y:S01]  /*3850*/  @!P4 FMUL R74, R74, R74 ;  /* 0x0000004a4a4ac220 */ /* 0x008fe20000400000 */
[----:B------:R-:W-:Y:S01]  /*3860*/  F2FP.BF16.F32.PACK_AB R25, R62, R85 ;  /* 0x000000553e19723e */ /* 0x000fe200000010ff */
[----:B------:R-:W1:Y:S01]  /*3870*/  MUFU.EX2 R82, R82 ;  /* 0x0000005200527308 */ /* 0x000e620000000800 */
[----:B------:R-:W-:Y:S01]  /*3880*/  F2FP.BF16.F32.PACK_AB R27, R71, R70 ;  /* 0x00000046471b723e */ /* 0x000fe200000010ff */
[----:B------:R-:W-:Y:S01]  /*3890*/  FADD R62, R13, R62 ;  /* 0x0000003e0d3e7221 */ /* 0x000fe20000000000 */
[----:B------:R-:W-:Y:S01]  /*38a0*/  FSETP.GEU.AND P4, PT, R86, -126, PT ;  /* 0xc2fc00005600780b */ /* 0x000fe20003f8e000 */
[----:B------:R-:W-:Y:S01]  /*38b0*/  @!P3 FMUL R83, R83, 0.5 ;  /* 0x3f0000005353b820 */ /* 0x000fe20000400000 */
[----:B------:R-:W-:Y:S01]  /*38c0*/  WARPGROUP.ARRIVE ;  /* 0x00000000000079c5 */ /* 0x000fe20000000000 */
[----:B------:R-:W-:Y:S01]  /*38d0*/  FADD R13, R36, R61 ;  /* 0x0000003d240d7221 */ /* 0x000fe20000000000 */
[----:B--2---:R-:W-:Y:S01]  /*38e0*/  @!P5 FMUL R53, R53, R53 ;  /* 0x000000353535d220 */ /* 0x004fe20000400000 */
[----:B------:R-:W2:Y:S02]  /*38f0*/  MUFU.EX2 R52, R52 ;  /* 0x0000003400347308 */ /* 0x000ea40000000800 */
        /* <DEDUP_REMOVED lines=8> */
[----:B-1----:R-:W-:Y:S01]  /*3980*/  @!P1 FMUL R82, R82, R82 ;  /* 0x0000005252529220 */ /* 0x002fe20000400000 */
[----:B------:R-:W-:Y:S01]  /*3990*/  ISETP.GE.AND P1, PT, R11, 0x101, PT ;  /* 0x000001010b00780c */ /* 0x000fe20003f26270 */
[----:B------:R-:W-:Y:S01]  /*39a0*/  FADD R22, R23, R22 ;  /* 0x0000001617167221 */ /* 0x000fe20000000000 */
[----:B------:R-:W-:Y:S01]  /*39b0*/  FADD R28, R28, R13 ;  /* 0x0000000d1c1c7221 */ /* 0x000fe20000000000 */
[----:B------:R-:W-:Y:S01]  /*39c0*/  FADD R69, R69, R82 ;  /* 0x0000005245457221 */ /* 0x000fe20000000000 */
[----:B------:R-:W-:Y:S01]  /*39d0*/  FADD R31, R48, R31 ;  /* 0x0000001f301f7221 */ /* 0x000fe20000000000 */
[----:B------:R-:W-:Y:S01]  /*39e0*/  FADD R15, R15, R22 ;  /* 0x000000160f0f7221 */ /* 0x000fe20000000000 */
[----:B--2---:R-:W-:Y:S01]  /*39f0*/  @!P2 FMUL R52, R52, R52 ;  /* 0x000000343434a220 */ /* 0x004fe20000400000 */
[----:B------:R-:W-:Y:S01]  /*3a00*/  FADD R38, R38, R69 ;  /* 0x0000004526267221 */ /* 0x000fe20000000000 */
[----:B------:R-:W-:-:S02]  /*3a10*/  FADD R28, R19, R28 ;  /* 0x0000001c131c7221 */ /* 0x000fc40000000000 */
[----:B------:R-:W-:Y:S01]  /*3a20*/  FADD R30, R41, R52 ;  /* 0x00000034291e7221 */ /* 0x000fe20000000000 */
[----:B------:R-:W-:Y:S01]  /*3a30*/  FADD R38, R45, R38 ;  /* 0x000000262d267221 */ /* 0x000fe20000000000 */
[----:B------:R-:W-:Y:S02]  /*3a40*/  FADD R28, R31, R28 ;  /* 0x0000001c1f1c7221 */ /* 0x000fe40000000000 */
[----:B------:R-:W-:Y:S01]  /*3a50*/  FADD R21, R21, R30 ;  /* 0x0000001e15157221 */ /* 0x000fe20000000000 */
[----:B---3--:R-:W-:-:S03]  /*3a60*/  @!P6 FMUL R12, R12, R12 ;  /* 0x0000000c0c0ce220 */ /* 0x008fc60000400000 */
[----:B------:R-:W-:Y:S01]  /*3a70*/  FADD R20, R20, R21 ;  /* 0x0000001514147221 */ /* 0x000fe20000000000 */
[----:B------:R-:W-:-:S03]  /*3a80*/  FADD R55, R55, R12 ;  /* 0x0000000c37377221 */ /* 0x000fc60000000000 */
[----:B------:R-:W-:Y:S01]  /*3a90*/  FADD R15, R15, R20 ;  /* 0x000000140f0f7221 */ /* 0x000fe20000000000 */
[----:B------:R-:W-:Y:S01]  /*3aa0*/  FADD R42, R42, R55 ;  /* 0x000000372a2a7221 */ /* 0x000fe20000000000 */
[----:B------:R-:W-:Y:S02]  /*3ab0*/  WARPGROUP.DEPBAR.LE gsb0, 0x0 ;  /* 0x00008000000079c5 */ /* 0x000fe40000010000 */
[----:B------:R-:W-:Y:S02]  /*3ac0*/  F2FP.BF16.F32.PACK_AB R24, R81, R84 ;  /* 0x000000545118723e */ /* 0x000fe400000010ff */
[----:B------:R-:W-:Y:S02]  /*3ad0*/  F2FP.BF16.F32.PACK_AB R26, R80, R65 ;  /* 0x00000041501a723e */ /* 0x000fe400000010ff */
[----:B------:R-:W-:Y:S01]  /*3ae0*/  F2FP.BF16.F32.PACK_AB R25, R66, R63 ;  /* 0x0000003f4219723e */ /* 0x000fe200000010ff */
[----:B------:R-:W-:Y:S01]  /*3af0*/  FADD R66, R73, R66 ;  /* 0x0000004249427221 */ /* 0x000fe20000000000 */
[----:B------:R-:W-:Y:S01]  /*3b00*/  F2FP.BF16.F32.PACK_AB R27, R74, R57 ;  /* 0x000000394a1b723e */ /* 0x000fe200000010ff */
[----:B------:R-:W-:Y:S01]  /*3b10*/  FADD R57, R72, R57 ;  /* 0x0000003948397221 */ /* 0x000fe20000000000 */
[----:B------:R-:W-:Y:S01]  /*3b20*/  FADD R74, R77, R74 ;  /* 0x0000004a4d4a7221 */ /* 0x000fe20000000000 */
[----:B------:R-:W-:Y:S01]  /*3b30*/  FADD R59, R59, R66 ;  /* 0x000000423b3b7221 */ /* 0x000fe20000000000 */
[----:B------:R-:W-:Y:S01]  /*3b40*/  WARPGROUP.ARRIVE ;  /* 0x00000000000079c5 */ /* 0x000fe20000000000 */
[----:B------:R-:W-:Y:S01]  /*3b50*/  FADD R34, R34, R57 ;  /* 0x0000003922227221 */ /* 0x000fe20000000000 */
[----:B------:R-:W-:-:S04]  /*3b60*/  FADD R39, R39, R74 ;  /* 0x0000004a27277221 */ /* 0x000fc80000000000 */
[----:B------:R-:W-:Y:S01]  /*3b70*/  HGMMA.64x16x16.F32.BF16 R88, R24, gdesc[UR4].tnspB, R88, gsb0 ;  /* 0x4020000418587df0 */ /* 0x000fe20008001858 */
[----:B------:R-:W-:Y:S01]  /*3b80*/  UIADD3 UR6, UR15, 0x1e0, URZ ;  /* 0x000001e00f067890 */ /* 0x000fe2000fffe03f */
[----:B------:R-:W-:Y:S01]  /*3b90*/  FADD R42, R39, R42 ;  /* 0x0000002a272a7221 */ /* 0x000fe20000000000 */
[----:B------:R-:W-:Y:S01]  /*3ba0*/  UMOV UR7, 0xc0000010 ;  /* 0xc000001000077882 */ /* 0x000fe20000000000 */
[----:B------:R-:W-:Y:S02]  /*3bb0*/  WARPGROUP.DEPBAR.LE gsb0, 0x0 ;  /* 0x00008000000079c5 */ /* 0x000fe40000010000 */
[----:B------:R-:W1:Y:S01]  /*3bc0*/  MUFU.EX2 R25, R83 ;  /* 0x0000005300197308 */ /* 0x000e620000000800 */
[----:B------:R-:W-:Y:S02]  /*3bd0*/  F2FP.BF16.F32.PACK_AB R24, R60, R61 ;  /* 0x0000003d3c18723e */ /* 0x000fe400000010ff */
[----:B------:R-:W-:-:S05]  /*3be0*/  F2FP.BF16.F32.PACK_AB R26, R52, R53 ;  /* 0x00000035341a723e */ /* 0x000fca00000010ff */
[----:B------:R-:W2:Y:S01]  /*3bf0*/  MUFU.EX2 R27, R86 ;  /* 0x00000056001b7308 */ /* 0x000ea20000000800 */
[----:B-1----:R-:W-:-:S04]  /*3c00*/  @!P3 FMUL R25, R25, R25 ;  /* 0x000000191919b220 */ /* 0x002fc80000400000 */
[----:B------:R-:W-:Y:S01]  /*3c10*/  FADD R33, R68, R25 ;  /* 0x0000001944217221 */ /* 0x000fe20000000000 */
[----:B------:R-:W-:Y:S01]  /*3c20*/  F2FP.BF16.F32.PACK_AB R25, R25, R82 ;  /* 0x000000521919723e */ /* 0x000fe200000010ff */
[----:B--2---:R-:W-:Y:S02]  /*3c30*/  @!P4 FMUL R27, R27, R27 ;  /* 0x0000001b1b1bc220 */ /* 0x004fe40000400000 */
[----:B------:R-:W-:Y:S02]  /*3c40*/  FADD R62, R62, R33 ;  /* 0x000000213e3e7221 */ /* 0x000fe40000000000 */
[----:B------:R-:W-:Y:S01]  /*3c50*/  FADD R54, R54, R27 ;  /* 0x0000001b36367221 */ /* 0x000fe20000000000 */
[----:B------:R-:W-:Y:S01]  /*3c60*/  F2FP.BF16.F32.PACK_AB R27, R12, R27 ;  /* 0x0000001b0c1b723e */ /* 0x000fe200000010ff */
[----:B------:R-:W-:Y:S01]  /*3c70*/  FADD R59, R59, R62 ;  /* 0x0000003e3b3b7221 */ /* 0x000fe20000000000 */
[----:B------:R-:W-:Y:S01]  /*3c80*/  IADD3 R12, R2, 0x4820, RZ ;  /* 0x00004820020c7810 */ /* 0x000fe20007ffe0ff */
[----:B------:R-:W-:Y:S01]  /*3c90*/  FADD R43, R43, R54 ;  /* 0x000000362b2b7221 */ /* 0x000fe20000000000 */
[----:B------:R-:W-:Y:S01]  /*3ca0*/  WARPGROUP.ARRIVE ;  /* 0x00000000000079c5 */ /* 0x000fe20000000000 */
[----:B------:R-:W-:Y:S01]  /*3cb0*/  FADD R59, R59, R42 ;  /* 0x0000002a3b3b7221 */ /* 0x000fe20000000000 */
[----:B------:R-:W-:Y:S01]  /*3cc0*/  PRMT R13, RZ, 0x654, R12 ;  /* 0x00000654ff0d7816 */ /* 0x000fe2000000000c */
[----:B------:R-:W-:-:S03]  /*3cd0*/  FADD R43, R34, R43 ;  /* 0x0000002b222b7221 */ /* 0x000fc60000000000 */
[----:B------:R-:W-:Y:S01]  /*3ce0*/  HGMMA.64x16x16.F32.BF16 R88, R24, gdesc[UR4].tnspB, R88, gsb0 ;  /* 0x4020000418587df0 */ /* 0x000fe20008001858 */
[----:B------:R-:W-:-:S04]  /*3cf0*/  FADD R38, R38, R43 ;  /* 0x0000002b26267221 */ /* 0x000fc80000000000 */
[----:B------:R-:W-:Y:S01]  /*3d00*/  FADD R11, R38, R59 ;  /* 0x0000003b260b7221 */ /* 0x000fe20000000000 */
[----:B------:R-:W-:Y:S02]  /*3d10*/  WARPGROUP.DEPBAR.LE gsb0, 0x0 ;  /* 0x00008000000079c5 */ /* 0x000fe40000010000 */
[----:B------:R1:W-:Y:S02]  /*3d20*/  SYNCS.ARRIVE.TRANS64.RED.A1T0 RZ, [R13+URZ], RZ ;  /* 0x000000ff0dff79a7 */ /* 0x0003e4000810043f */
[----:B-1----:R-:W-:Y:S01]  /*3d30*/  FADD R13, R28, R15 ;  /* 0x0000000f1c0d7221 */ /* 0x002fe20000000000 */
[----:B------:R-:W-:Y:S01]  /*3d40*/  IMAD.MOV.U32 R15, RZ, RZ, 0x2 ;  /* 0x00000002ff0f7424 */ /* 0x000fe200078e00ff */
[----:B------:R-:W-:Y:S06]  /*3d50*/  @!P1 BRA `(.L_x_24) ;  /* 0x0000002800c09947 */ /* 0x000fec0003800000 */
[----:B------:R-:W-:Y:S01]  /*3d60*/  LOP3.LUT R16, R16, 0x1f, RZ, 0xc0, !PT ;  /* 0x0000001f10107812 */ /* 0x000fe200078ec0ff */
[----:B------:R-:W-:Y:S01]  /*3d70*/  IMAD.MOV.U32 R19, RZ, RZ, R14 ;  /* 0x000000ffff137224 */ /* 0x000fe200078e000e */
[----:B------:R-:W-:Y:S01]  /*3d80*/  MOV R21, R18 ;  /* 0x0000001200157202 */ /* 0x000fe20000000f00 */
[----:B------:R-:W-:Y:S01]  /*3d90*/  IMAD.MOV.U32 R15, RZ, RZ, 0x2 ;  /* 0x00000002ff0f7424 */ /* 0x000fe200078e00ff */
[----:B------:R-:W-:Y:S01]  /*3da0*/  ULDC.64 UR16, c[0x0][0x198] ;  /* 0x0000660000107ab9 */ /* 0x000fe20000000a00 */
[----:B------:R-:W-:Y:S01]  /*3db0*/  IMAD.MOV.U32 R5, RZ, RZ, 0x1 ;  /* 0x00000001ff057424 */ /* 0x000fe200078e00ff */
[----:B------:R-:W-:Y:S01]  /*3dc0*/  ULDC UR20, c[0x0][0x604] ;  /* 0x0001810000147ab9 */ /* 0x000fe20000000800 */
[----:B------:R-:W-:-:S07]  /*3dd0*/  IMAD.MOV.U32 R0, RZ, RZ, RZ ;  /* 0x000000ffff007224 */ /* 0x000fce00078e00ff */
.L_x_36:
[----:B------:R-:W-:Y:S01]  /*3de0*/  LEA R23, R15, R2, 0x3 ;  /* 0x000000020f177211 */ /* 0x000fe200078e18ff */
[----:B------:R-:W-:Y:S05]  /*3df0*/  YIELD ;  /* 0x0000000000007946 */ /* 0x000fea0003800000 */
[----:B------:R-:W-:Y:S02]  /*3e00*/  SHF.L.U32 R14, R0, 0x1f, RZ ;  /* 0x0000001f000e7819 */ /* 0x000fe400000006ff */
[C---:B------:R-:W-:Y:S01]  /*3e10*/  ISETP.GT.AND P1, PT, R17.reuse, 0x2, PT ;  /* 0x000000021100780c */ /* 0x040fe20003f24270 */
[----:B------:R-:W-:Y:S01]  /*3e20*/  VIADD R17, R17, 0xffffffff ;  /* 0xffffffff11117836 */ /* 0x000fe20000000000 */
[----:B------:R-:W1:Y:S02]  /*3e30*/  SYNCS.PHASECHK.TRANS64.TRYWAIT P2, [R23+URZ+0x4800], R14 ;  /* 0x0048000e170075a7 */ /* 0x000e64000804017f */
[----:B-1----:R-:W-:Y:S09]  /*3e40*/  @!P2 BRA `(.L_x_25) ;  /* 0x0000006c0070a947 */ /* 0x002ff20003800000 */
.L_x_78:
[----:B------:R-:W-:Y:S05]  /*3e50*/  WARPSYNC.ALL ;  /* 0x0000000000007948 */ /* 0x000fea0003800000 */
[----:B------:R-:W-:Y:S01]  /*3e60*/  R2UR UR6, R15 ;  /* 0x000000000f0672ca */ /* 0x000fe200000e0000 */
[----:B------:R-:W-:Y:S01]  /*3e70*/  WARPGROUP.ARRIVE ;  /* 0x00000000000079c5 */ /* 0x000fe20000000000 */
[----:B------:R-:W-:Y:S01]  /*3e80*/  UMOV UR7, 0xc0000010 ;  /* 0xc000001000077882 */ /* 0x000fe20000000000 */
[----:B------:R-:W-:-:S10]  /*3e90*/  ISETP.NE.AND P2, PT, R8, RZ, PT ;  /* 0x000000ff0800720c */ /* 0x000fd40003f45270 */
[----:B------:R-:W-:-:S09]  /*3ea0*/  ULEA UR6, UR6, UR14, 0x8 ;  /* 0x0000000e06067291 */ /* 0x000fd2000f8e403f */
[----:B------:R-:W-:Y:S03]  /*3eb0*/  HGMMA.64x128x16.F32.BF16 R24, gdesc[UR4], RZ, !UPT, gsb0 ;  /* 0x01e00000041879f0 */ /* 0x000fe6000c0018ff */
[----:B------:R-:W-:Y:S02]  /*3ec0*/  WARPGROUP.DEPBAR.LE gsb0, 0x0 ;  /* 0x00008000000079c5 */ /* 0x000fe40000010000 */
[----:B------:R-:W-:Y:S05]  /*3ed0*/  @P2 BRA `(.L_x_26) ;  /* 0x0000000000842947 */ /* 0x000fea0003800000 */
[----:B------:R-:W-:-:S13]  /*3ee0*/  ISETP.LT.OR P3, PT, R6, 0x1, !P0 ;  /* 0x000000010600780c */ /* 0x000fda0004761670 */
[----:B------:R-:W-:Y:S05]  /*3ef0*/  @P3 BRA `(.L_x_27) ;  /* 0x0000000000783947 */ /* 0x000fea0003800000 */
[----:B-1----:R-:W-:Y:S01]  /*3f00*/  IMAD R14, R3, 0x8, R2 ;  /* 0x00000008030e7824 */ /* 0x002fe200078e0202 */
[----:B------:R-:W-:Y:S02]  /*3f10*/  SHF.L.U32 R23, R4, 0x1f, RZ ;  /* 0x0000001f04177819 */ /* 0x000fe400000006ff */
[----:B------:R-:W-:Y:S02]  /*3f20*/  ISETP.NE.AND P4, PT, R9, RZ, PT ;  /* 0x000000ff0900720c */ /* 0x000fe40003f85270 */
[----:B------:R-:W1:Y:S02]  /*3f30*/  SYNCS.PHASECHK.TRANS64.TRYWAIT P3, [R14+URZ+0x4820], R23 ;  /* 0x004820170e0075a7 */ /* 0x000e64000806017f */
[----:B-1----:R-:W-:Y:S09]  /*3f40*/  @!P3 BRA `(.L_x_28) ;  /* 0x0000006c0044b947 */ /* 0x002ff20003800000 */
.L_x_79:
[----:B------:R-:W-:Y:S05]  /*3f50*/  @P4 BRA `(.L_x_29) ;  /* 0x0000000000144947 */ /* 0x000fea0003800000 */
[----:B------:R-:W-:Y:S01]  /*3f60*/  ISETP.NE.AND P3, PT, R16, RZ, PT ;  /* 0x000000ff1000720c */ /* 0x000fe20003f65270 */
[----:B-1----:R-:W-:-:S04]  /*3f70*/  IMAD.MOV.U32 R23, RZ, RZ, 0x1000 ;  /* 0x00001000ff177424 */ /* 0x002fc800078e00ff */
[----:B------:R2:W-:Y:S08]  /*3f80*/  SYNCS.ARRIVE.TRANS64 RZ, [R14+URZ+0x4800], R23 ;  /* 0x004800170eff79a7 */ /* 0x0005f0000800003f */
[----:B------:R-:W-:Y:S05]  /*3f90*/  @!P3 BRA `(.L_x_29) ;  /* 0x000000000004b947 */ /* 0x000fea0003800000 */
[----:B------:R-:W-:Y:S01]  /*3fa0*/  BPT.TRAP 0x1 ;  /* 0x000000040000795c */ /* 0x000fe20000300000 */
.L_x_29:
[----:B------:R-:W-:Y:S01]  /*3fb0*/  LEA R18, R3, R2, 0xc ;  /* 0x0000000203127211 */ /* 0x000fe200078e60ff */
[----:B------:R-:W-:Y:S01]  /*3fc0*/  UIADD3 UR6, UP0, UR16, 0x1f0, URZ ;  /* 0x000001f010067890 */ /* 0x000fe2000ff1e03f */
[----:B------:R-:W-:Y:S01]  /*3fd0*/  R2UR UR35, R7 ;  /* 0x00000000072372ca */ /* 0x000fe200000e0000 */
[----:B------:R-:W-:Y:S01]  /*3fe0*/  UMOV UR8, 0x0 ;  /* 0x0000000000087882 */ /* 0x000fe20000000000 */
[----:B------:R-:W-:Y:S01]  /*3ff0*/  R2UR UR33, R14 ;  /* 0x000000000e2172ca */ /* 0x000fe200000e0000 */
[----:B------:R-:W-:Y:S01]  /*4000*/  UIADD3.X UR7, URZ, UR17, URZ, UP0, !UPT ;  /* 0x000000113f077290 */ /* 0x000fe200087fe43f */
[----:B------:R-:W-:Y:S01]  /*4010*/  R2UR UR32, R18 ;  /* 0x00000000122072ca */ /* 0x000fe200000e0000 */
[----:B------:R-:W-:Y:S01]  /*4020*/  UMOV UR9, 0x10000000 ;  /* 0x1000000000097882 */ /* 0x000fe20000000000 */
[----:B------:R-:W-:Y:S01]  /*4030*/  UMOV UR34, URZ ;  /* 0x0000003f00227c82 */ /* 0x000fe20008000000 */
[----:B------:R-:W-:-:S05]  /*4040*/  VIADD R3, R3, 0x1 ;  /* 0x0000000103037836 */ /* 0x000fca0000000000 */
[C---:B------:R-:W-:Y:S01]  /*4050*/  ISETP.NE.AND P3, PT, R3.reuse, 0x4, PT ;  /* 0x000000040300780c */ /* 0x040fe20003f65270 */
[----:B------:R-:W-:Y:S02]  /*4060*/  USHF.L.U32 UR35, UR35, 0x7, URZ ;  /* 0x0000000723237899 */ /* 0x000fe4000800063f */
[----:B------:R-:W-:Y:S01]  /*4070*/  UIADD3 UR33, UR33, 0x4800, URZ ;  /* 0x0000480021217890 */ /* 0x000fe2000fffe03f */
[----:B-12---:R-:W-:Y:S01]  /*4080*/  SEL R23, RZ, 0x1, P3 ;  /* 0x00000001ff177807 */ /* 0x006fe20001800000 */
[----:B------:R-:W-:Y:S01]  /*4090*/  UIADD3 UR32, UR32, 0x800, URZ ;  /* 0x0000080020207890 */ /* 0x000fe2000fffe03f */
[----:B------:R-:W-:Y:S02]  /*40a0*/  SEL R3, R3, RZ, P3 ;  /* 0x000000ff03037207 */ /* 0x000fe40001800000 */
[----:B------:R-:W-:-:S06]  /*40b0*/  LOP3.LUT R4, R4, R23, RZ, 0x3c, !PT ;  /* 0x0000001704047212 */ /* 0x000fcc00078e3cff */
[----:B------:R2:W-:Y:S02]  /*40c0*/  UTMALDG.4D [UR32], [UR6], desc[UR8] ;  /* 0x00000820060075b4 */ /* 0x0005e40008019000 */
[----:B--2---:R-:W-:Y:S01]  /*40d0*/  NOP ;  /* 0x0000000000007918 */ /* 0x004fe20000000000 */
.L_x_27:
[----:B------:R-:W-:-:S07]  /*40e0*/  VIADD R6, R6, 0xffffffff ;  /* 0xffffffff06067836 */ /* 0x000fce0000000000 */
.L_x_26:
[----:B------:R-:W-:Y:S01]  /*40f0*/  VIADD R15, R15, 0x1 ;  /* 0x000000010f0f7836 */ /* 0x000fe20000000000 */
[----:B------:R-:W-:Y:S05]  /*4100*/  WARPSYNC.ALL ;  /* 0x0000000000007948 */ /* 0x000fea0003800000 */
[----:B------:R-:W-:-:S04]  /*4110*/  ISETP.NE.AND P3, PT, R15, 0x4, PT ;  /* 0x000000040f00780c */ /* 0x000fc80003f65270 */
[----:B-1----:R-:W-:Y:S02]  /*4120*/  SEL R23, RZ, 0x1, P3 ;  /* 0x00000001ff177807 */ /* 0x002fe40001800000 */
[----:B------:R-:W-:Y:S02]  /*4130*/  SEL R15, R15, RZ, P3 ;  /* 0x000000ff0f0f7207 */ /* 0x000fe40001800000 */
[----:B------:R-:W-:Y:S02]  /*4140*/  LOP3.LUT R0, R0, R23, RZ, 0x3c, !PT ;  /* 0x0000001700007212 */ /* 0x000fe400078e3cff */
[----:B------:R-:W-:Y:S01]  /*4150*/  FMNMX R14, R24, R19, !PT ;  /* 0x00000013180e7209 */ /* 0x000fe20007800000 */
[----:B------:R-:W-:Y:S01]  /*4160*/  IMAD R99, R15, 0x8, R2 ;  /* 0x000000080f637824 */ /* 0x000fe200078e0202 */
[----:B------:R-:W-:Y:S02]  /*4170*/  FMNMX R18, R26, R21, !PT ;  /* 0x000000151a127209 */ /* 0x000fe40007800000 */
[----:B------:R-:W-:-:S02]  /*4180*/  FMNMX R23, R25, R14, !PT ;  /* 0x0000000e19177209 */ /* 0x000fc40007800000 */
[----:B------:R-:W-:Y:S02]  /*4190*/  FMNMX R97, R27, R18, !PT ;  /* 0x000000121b617209 */ /* 0x000fe40007800000 */
[----:B------:R-:W-:Y:S02]  /*41a0*/  FMNMX R14, R28, R23, !PT ;  /* 0x000000171c0e7209 */ /* 0x000fe40007800000 */
[----:B------:R-:W-:Y:S02]  /*41b0*/  FMNMX R18, R30, R97, !PT ;  /* 0x000000611e127209 */ /* 0x000fe40007800000 */
[----:B------:R-:W-:Y:S02]  /*41c0*/  FMNMX R23, R29, R14, !PT ;  /* 0x0000000e1d177209 */ /* 0x000fe40007800000 */
        /* <DEDUP_REMOVED lines=52> */
[----:B------:R-:W-:Y:S02]  /*4510*/  LEA R96, R5, R12, 0x3 ;  /* 0x0000000c05607211 */ /* 0x000fe400078e18ff */
[----:B------:R-:W-:Y:S02]  /*4520*/  FMNMX R14, R84, R23, !PT ;  /* 0x00000017540e7209 */ /* 0x000fe40007800000 */
[----:B------:R-:W-:Y:S02]  /*4530*/  FMNMX R23, R83, R20, !PT ;  /* 0x0000001453177209 */ /* 0x000fe40007800000 */
[----:B------:R-:W-:-:S02]  /*4540*/  FMNMX R18, R85, R14, !PT ;  /* 0x0000000e55127209 */ /* 0x000fc40007800000 */
[----:B------:R-:W-:Y:S02]  /*4550*/  FMNMX R14, R86, R23, !PT ;  /* 0x00000017560e7209 */ /* 0x000fe40007800000 */
[----:B------:R-:W-:Y:S01]  /*4560*/  PRMT R96, RZ, 0x654, R96 ;  /* 0x00000654ff607816 */ /* 0x000fe20000000060 */
[----:B------:R-:W1:Y:S01]  /*4570*/  SHFL.BFLY PT, R97, R18, 0x1, 0x1f ;  /* 0x0c201f0012617f89 */ /* 0x000e6200000e0000 */
[----:B------:R-:W-:Y:S02]  /*4580*/  FMNMX R20, R87, R14, !PT ;  /* 0x0000000e57147209 */ /* 0x000fe40007800000 */
[----:B------:R2:W-:Y:S03]  /*4590*/  SYNCS.ARRIVE.TRANS64.RED.A1T0 RZ, [R96+URZ], RZ ;  /* 0x000000ff60ff79a7 */ /* 0x0005e6000810043f */
[----:B------:R-:W3:Y:S01]  /*45a0*/  SHFL.BFLY PT, R23, R20, 0x1, 0x1f ;  /* 0x0c201f0014177f89 */ /* 0x000ee200000e0000 */
[----:B-1----:R-:W-:-:S05]  /*45b0*/  FMNMX R97, R18, R97, !PT ;  /* 0x0000006112617209 */ /* 0x002fca0007800000 */
[----:B------:R-:W1:Y:S01]  /*45c0*/  SHFL.BFLY PT, R14, R97, 0x2, 0x1f ;  /* 0x0c401f00610e7f89 */ /* 0x000e6200000e0000 */
[----:B---3--:R-:W-:Y:S02]  /*45d0*/  FMNMX R23, R20, R23, !PT ;  /* 0x0000001714177209 */ /* 0x008fe40007800000 */
[----:B------:R-:W-:-:S03]  /*45e0*/  SHF.L.U32 R20, R0, 0x1f, RZ ;  /* 0x0000001f00147819 */ /* 0x000fc600000006ff */
[----:B------:R-:W3:Y:S01]  /*45f0*/  SHFL.BFLY PT, R22, R23, 0x2, 0x1f ;  /* 0x0c401f0017167f89 */ /* 0x000ee200000e0000 */
[----:B------:R-:W4:Y:S01]  /*4600*/  SYNCS.PHASECHK.TRANS64.TRYWAIT P4, [R99+URZ+0x4800], R20 ;  /* 0x00480014630075a7 */ /* 0x000f22000808017f */
[----:B-1----:R-:W-:-:S04]  /*4610*/  FMNMX R14, R97, R14, !PT ;  /* 0x0000000e610e7209 */ /* 0x002fc80007800000 */
[C---:B------:R-:W-:Y:S02]  /*4620*/  FSETP.NEU.AND P3, PT, R14.reuse, -INF , PT ;  /* 0xff8000000e00780b */ /* 0x040fe40003f6d000 */
[----:B---3--:R-:W-:Y:S02]  /*4630*/  FMNMX R18, R23, R22, !PT ;  /* 0x0000001617127209 */ /* 0x008fe40007800000 */
[----:B------:R-:W-:Y:S02]  /*4640*/  FSEL R100, R14, RZ, P3 ;  /* 0x000000ff0e647208 */ /* 0x000fe40001800000 */
[----:B------:R-:W-:-:S03]  /*4650*/  FSETP.NEU.AND P3, PT, R18, -INF , PT ;  /* 0xff8000001200780b */ /* 0x000fc60003f6d000 */
[----:B------:R-:W-:Y:S01]  /*4660*/  FADD R19, -R100, R19 ;  /* 0x0000001364137221 */ /* 0x000fe20000000100 */
[----:B------:R-:W-:-:S03]  /*4670*/  FSEL R98, R18, RZ, P3 ;  /* 0x000000ff12627208 */ /* 0x000fc60001800000 */
[----:B--2---:R-:W-:Y:S02]  /*4680*/  FMUL R96, R19, UR20 ;  /* 0x0000001413607c20 */ /* 0x004fe40008400000 */
[----:B------:R-:W-:-:S03]  /*4690*/  FADD R19, -R98, R21 ;  /* 0x0000001562137221 */ /* 0x000fc60000000100 */
[----:B------:R-:W-:Y:S01]  /*46a0*/  FSETP.GEU.AND P5, PT, R96, -126, PT ;  /* 0xc2fc00006000780b */ /* 0x000fe20003fae000 */
[----:B------:R-:W-:Y:S01]  /*46b0*/  FMUL R22, R19, UR20 ;  /* 0x0000001413167c20 */ /* 0x000fe20008400000 */
[----:B------:R-:W-:-:S04]  /*46c0*/  FMUL R19, R98, UR20 ;  /* 0x0000001462137c20 */ /* 0x000fc80008400000 */
[----:B------:R-:W-:Y:S01]  /*46d0*/  FSETP.GEU.AND P6, PT, R22, -126, PT ;  /* 0xc2fc00001600780b */ /* 0x000fe20003fce000 */
[--C-:B------:R-:W-:Y:S01]  /*46e0*/  FFMA R26, R26, UR20, -R19.reuse ;  /* 0x000000141a1a7c23 */ /* 0x100fe20008000813 */
[----:B------:R-:W-:-:S04]  /*46f0*/  FFMA R21, R27, UR20, -R19 ;  /* 0x000000141b157c23 */ /* 0x000fc80008000813 */
[----:B------:R-:W-:Y:S01]  /*4700*/  FSETP.GEU.AND P3, PT, R26, -126, PT ;  /* 0xc2fc00001a00780b */ /* 0x000fe20003f6e000 */
[----:B------:R-:W-:-:S06]  /*4710*/  @!P5 FMUL R96, R96, 0.5 ;  /* 0x3f0000006060d820 */ /* 0x000fcc0000400000 */
[----:B------:R-:W1:Y:S01]  /*4720*/  MUFU.EX2 R96, R96 ;  /* 0x0000006000607308 */ /* 0x000e620000000800 */
[----:B------:R-:W-:Y:S01]  /*4730*/  @!P6 FMUL R22, R22, 0.5 ;  /* 0x3f0000001616e820 */ /* 0x000fe20000400000 */
[----:B----4-:R-:W-:Y:S06]  /*4740*/  @!P4 BRA `(.L_x_30) ;  /* 0x000000640058c947 */ /* 0x010fec0003800000 */
.L_x_80:
[----:B------:R-:W-:Y:S01]  /*4750*/  @!P3 FMUL R26, R26, 0.5 ;  /* 0x3f0000001a1ab820 */ /* 0x000fe20000400000 */
[----:B--2---:R-:W-:Y:S01]  /*4760*/  FMUL R20, R100, UR20 ;  /* 0x0000001464147c20 */ /* 0x004fe20008400000 */
[--C-:B------:R-:W-:Y:S01]  /*4770*/  FFMA R30, R30, UR20, -R19.reuse ;  /* 0x000000141e1e7c23 */ /* 0x100fe20008000813 */
[----:B------:R-:W-:Y:S01]  /*4780*/  FSETP.GEU.AND P4, PT, R21, -126, PT ;  /* 0xc2fc00001500780b */ /* 0x000fe20003f8e000 */
[----:B------:R2:W3:Y:S01]  /*4790*/  MUFU.EX2 R97, R26 ;  /* 0x0000001a00617308 */ /* 0x0004e20000000800 */
[--C-:B------:R-:W-:Y:S01]  /*47a0*/  FFMA R24, R24, UR20, -R20.reuse ;  /* 0x0000001418187c23 */ /* 0x100fe20008000814 */
[----:B-1----:R-:W-:Y:S01]  /*47b0*/  @!P5 FMUL R96, R96, R96 ;  /* 0x000000606060d220 */ /* 0x002fe20000400000 */
[----:B------:R-:W-:Y:S01]  /*47c0*/  FSETP.GEU.AND P5, PT, R30, -126, PT ;  /* 0xc2fc00001e00780b */ /* 0x000fe20003fae000 */
[--C-:B------:R-:W-:Y:S01]  /*47d0*/  FFMA R31, R31, UR20, -R19.reuse ;  /* 0x000000141f1f7c23 */ /* 0x100fe20008000813 */
[--C-:B------:R-:W-:Y:S01]  /*47e0*/  FFMA R25, R25, UR20, -R20.reuse ;  /* 0x0000001419197c23 */ /* 0x100fe20008000814 */
[--C-:B------:R-:W-:Y:S01]  /*47f0*/  FFMA R27, R29, UR20, -R20.reuse ;  /* 0x000000141d1b7c23 */ /* 0x100fe20008000814 */
[--C-:B------:R-:W-:Y:S01]  /*4800*/  FFMA R100, R35, UR20, -R19.reuse ;  /* 0x0000001423647c23 */ /* 0x100fe20008000813 */
[----:B------:R-:W1:Y:S01]  /*4810*/  MUFU.EX2 R98, R22 ;  /* 0x0000001600627308 */ /* 0x000e620000000800 */
[--C-:B--2---:R-:W-:Y:S01]  /*4820*/  FFMA R26, R28, UR20, -R20.reuse ;  /* 0x000000141c1a7c23 */ /* 0x104fe20008000814 */
[--C-:B------:R-:W-:Y:S01]  /*4830*/  FFMA R101, R38, UR20, -R19.reuse ;  /* 0x0000001426657c23 */ /* 0x100fe20008000813 */
[--C-:B------:R-:W-:Y:S01]  /*4840*/  FFMA R102, R39, UR20, -R19.reuse ;  /* 0x0000001427667c23 */ /* 0x100fe20008000813 */
[----:B------:R-:W-:Y:S01]  /*4850*/  @!P4 FMUL R21, R21, 0.5 ;  /* 0x3f0000001515c820 */ /* 0x000fe20000400000 */
[--C-:B------:R-:W-:Y:S01]  /*4860*/  FFMA R33, R33, UR20, -R20.reuse ;  /* 0x0000001421217c23 */ /* 0x100fe20008000814 */
[--C-:B------:R-:W-:Y:S01]  /*4870*/  FFMA R43, R43, UR20, -R19.reuse ;  /* 0x000000142b2b7c23 */ /* 0x100fe20008000813 */
[--C-:B------:R-:W-:Y:S01]  /*4880*/  FFMA R46, R46, UR20, -R19.reuse ;  /* 0x000000142e2e7c23 */ /* 0x100fe20008000813 */
[----:B------:R-:W-:Y:S01]  /*4890*/  @!P5 FMUL R30, R30, 0.5 ;  /* 0x3f0000001e1ed820 */ /* 0x000fe20000400000 */
[----:B---3--:R-:W-:Y:S01]  /*48a0*/  @!P3 FMUL R97, R97, R97 ;  /* 0x000000616161b220 */ /* 0x008fe20000400000 */
[----:B------:R-:W-:Y:S01]  /*48b0*/  FSETP.GEU.AND P3, PT, R24, -126, PT ;  /* 0xc2fc00001800780b */ /* 0x000fe20003f6e000 */
[----:B------:R-:W2:Y:S01]  /*48c0*/  MUFU.EX2 R21, R21 ;  /* 0x0000001500157308 */ /* 0x000ea20000000800 */
[--C-:B------:R-:W-:Y:S01]  /*48d0*/  FFMA R47, R47, UR20, -R19.reuse ;  /* 0x000000142f2f7c23 */ /* 0x100fe20008000813 */
[--C-:B------:R-:W-:Y:S01]  /*48e0*/  FFMA R51, R51, UR20, -R19.reuse ;  /* 0x0000001433337c23 */ /* 0x100fe20008000813 */
[--C-:B------:R-:W-:Y:S01]  /*48f0*/  FFMA R52, R52, UR20, -R20.reuse ;  /* 0x0000001434347c23 */ /* 0x100fe20008000814 */
[----:B------:R-:W-:Y:S01]  /*4900*/  R2UR UR6, R15 ;  /* 0x000000000f0672ca */ /* 0x000fe200000e0000 */
[----:B------:R-:W-:Y:S01]  /*4910*/  FMUL R88, R88, R96 ;  /* 0x0000006058587220 */ /* 0x000fe20000400000 */
[----:B-1----:R-:W-:Y:S01]  /*4920*/  @!P6 FMUL R98, R98, R98 ;  /* 0x000000626262e220 */ /* 0x002fe20000400000 */
[----:B------:R-:W-:Y:S01]  /*4930*/  FSETP.GEU.AND P6, PT, R31, -126, PT ;  /* 0xc2fc00001f00780b */ /* 0x000fe20003fce000 */
[----:B------:R1:W3:Y:S01]  /*4940*/  MUFU.EX2 R22, R30 ;  /* 0x0000001e00167308 */ /* 0x0002e20000000800 */
[-C--:B------:R-:W-:Y:S01]  /*4950*/  FMUL R89, R89, R96.reuse ;  /* 0x0000006059597220 */ /* 0x080fe20000400000 */
[-C--:B------:R-:W-:Y:S01]  /*4960*/  FMUL R92, R92, R96.reuse ;  /* 0x000000605c5c7220 */ /* 0x080fe20000400000 */
[----:B------:R-:W-:Y:S01]  /*4970*/  FMUL R93, R93, R96 ;  /* 0x000000605d5d7220 */ /* 0x000fe20000400000 */
[----:B------:R-:W-:Y:S01]  /*4980*/  @!P3 FMUL R24, R24, 0.5 ;  /* 0x3f0000001818b820 */ /* 0x000fe20000400000 */
[-C--:B------:R-:W-:Y:S01]  /*4990*/  FMUL R90, R90, R98.reuse ;  /* 0x000000625a5a7220 */ /* 0x080fe20000400000 */
[-C--:B------:R-:W-:Y:S01]  /*49a0*/  FMUL R91, R91, R98.reuse ;  /* 0x000000625b5b7220 */ /* 0x080fe20000400000 */
[-C--:B------:R-:W-:Y:S01]  /*49b0*/  FMUL R94, R94, R98.reuse ;  /* 0x000000625e5e7220 */ /* 0x080fe20000400000 */
[----:B------:R4:W5:Y:S01]  /*49c0*/  MUFU.EX2 R99, R24 ;  /* 0x0000001800637308 */ /* 0x0009620000000800 */
[--C-:B-1----:R-:W-:Y:S01]  /*49d0*/  FFMA R30, R34, UR20, -R19.reuse ;  /* 0x00000014221e7c23 */ /* 0x102fe20008000813 */
[----:B--2---:R-:W-:Y:S01]  /*49e0*/  @!P4 FMUL R21, R21, R21 ;  /* 0x000000151515c220 */ /* 0x004fe20000400000 */
[----:B------:R-:W-:Y:S01]  /*49f0*/  FSETP.GEU.AND P4, PT, R25, -126, PT ;  /* 0xc2fc00001900780b */ /* 0x000fe20003f8e000 */
[----:B------:R-:W-:Y:S01]  /*4a00*/  @!P6 FMUL R31, R31, 0.5 ;  /* 0x3f0000001f1fe820 */ /* 0x000fe20000400000 */
[----:B------:R-:W-:Y:S01]  /*4a10*/  FMUL R95, R95, R98 ;  /* 0x000000625f5f7220 */ /* 0x000fe20000400000 */
[--C-:B------:R-:W-:Y:S01]  /*4a20*/  FFMA R55, R55, UR20, -R19.reuse ;  /* 0x0000001437377c23 */ /* 0x100fe20008000813 */
[----:B------:R-:W-:Y:S01]  /*4a30*/  ULEA UR6, UR6, UR15, 0x8 ;  /* 0x0000000f06067291 */ /* 0x000fe2000f8e403f */
[----:B------:R-:W1:Y:S01]  /*4a40*/  MUFU.EX2 R23, R31 ;  /* 0x0000001f00177308 */ /* 0x000e620000000800 */
[----:B---3--:R-:W-:Y:S01]  /*4a50*/  @!P5 FMUL R22, R22, R22 ;  /* 0x000000161616d220 */ /* 0x008fe20000400000 */
[----:B------:R-:W-:Y:S01]  /*4a60*/  FSETP.GEU.AND P5, PT, R26, -126, PT ;  /* 0xc2fc00001a00780b */ /* 0x000fe20003fae000 */
[--C-:B----4-:R-:W-:Y:S01]  /*4a70*/  FFMA R24, R32, UR20, -R20.reuse ;  /* 0x0000001420187c23 */ /* 0x110fe20008000814 */
[----:B------:R-:W-:Y:S01]  /*4a80*/  UMOV UR7, 0xc0000010 ;  /* 0xc000001000077882 */ /* 0x000fe20000000000 */
[--C-:B------:R-:W-:Y:S01]  /*4a90*/  FFMA R53, R53, UR20, -R20.reuse ;  /* 0x0000001435357c23 */ /* 0x100fe20008000814 */
[----:B------:R-:W-:Y:S01]  /*4aa0*/  UIADD3 UR8, UR6, 0x20, URZ ;  /* 0x0000002006087890 */ /* 0x000fe2000fffe03f */
[----:B------:R-:W-:Y:S01]  /*4ab0*/  FFMA R63, R63, UR20, -R19 ;  /* 0x000000143f3f7c23 */ /* 0x000fe20008000813 */
[----:B------:R-:W-:Y:S01]  /*4ac0*/  @!P4 FMUL R25, R25, 0.5 ;  /* 0x3f0000001919c820 */ /* 0x000fe20000400000 */
[----:B-----5:R-:W-:Y:S01]  /*4ad0*/  @!P3 FMUL R99, R99, R99 ;  /* 0x000000636363b220 */ /* 0x020fe20000400000 */
[----:B------:R-:W-:Y:S01]  /*4ae0*/  FSETP.GEU.AND P3, PT, R30, -126, PT ;  /* 0xc2fc00001e00780b */ /* 0x000fe20003f6e000 */
[----:B------:R-:W-:Y:S01]  /*4af0*/  UMOV UR11, 0xc0000010 ;  /* 0xc0000010000b7882 */ /* 0x000fe20000000000 */
[----:B------:R2:W3:Y:S01]  /*4b00*/  MUFU.EX2 R28, R25 ;  /* 0x00000019001c7308 */ /* 0x0004e20000000800 */
[----:B------:R-:W-:Y:S01]  /*4b10*/  UMOV UR10, UR8 ;  /* 0x00000008000a7c82 */ /* 0x000fe20008000000 */
[----:B------:R-:W-:Y:S01]  /*4b20*/  UIADD3 UR8, UR6, 0x40, URZ ;  /* 0x0000004006087890 */ /* 0x000fe2000fffe03f */
[----:B------:R-:W-:Y:S01]  /*4b30*/  @!P5 FMUL R26, R26, 0.5 ;  /* 0x3f0000001a1ad820 */ /* 0x000fe20000400000 */
[--C-:B------:R-:W-:Y:S01]  /*4b40*/  FFMA R69, R69, UR20, -R20.reuse ;  /* 0x0000001445457c23 */ /* 0x100fe20008000814 */
[----:B-1----:R-:W-:Y:S01]  /*4b50*/  @!P6 FMUL R23, R23, R23 ;  /* 0x000000171717e220 */ /* 0x002fe20000400000 */
[----:B------:R-:W-:Y:S01]  /*4b60*/  FSETP.GEU.AND P6, PT, R27, -126, PT ;  /* 0xc2fc00001b00780b */ /* 0x000fe20003fce000 */
[----:B------:R-:W-:Y:S01]  /*4b70*/  FFMA R98, R98, R11, R97 ;  /* 0x0000000b62627223 */ /* 0x000fe20000000061 */
[----:B------:R1:W4:Y:S01]  /*4b80*/  MUFU.EX2 R29, R26 ;  /* 0x0000001a001d7308 */ /* 0x0003220000000800 */
[--C-:B--2---:R-:W-:Y:S01]  /*4b90*/  FFMA R25, R36, UR20, -R20.reuse ;  /* 0x0000001424197c23 */ /* 0x104fe20008000814 */
[--C-:B------:R-:W-:Y:S01]  /*4ba0*/  FFMA R78, R78, UR20, -R19.reuse ;  /* 0x000000144e4e7c23 */ /* 0x100fe20008000813 */
[----:B------:R-:W-:Y:S01]  /*4bb0*/  @!P3 FMUL R30, R30, 0.5 ;  /* 0x3f0000001e1eb820 */ /* 0x000fe20000400000 */
[--C-:B------:R-:W-:Y:S01]  /*4bc0*/  FFMA R74, R74, UR20, -R19.reuse ;  /* 0x000000144a4a7c23 */ /* 0x100fe20008000813 */
[--C-:B------:R-:W-:Y:S01]  /*4bd0*/  FFMA R79, R79, UR20, -R19.reuse ;  /* 0x000000144f4f7c23 */ /* 0x100fe20008000813 */
[--C-:B------:R-:W-:Y:S01]  /*4be0*/  FFMA R75, R75, UR20, -R19.reuse ;  /* 0x000000144b4b7c23 */ /* 0x100fe20008000813 */
[--C-:B------:R-:W-:Y:S01]  /*4bf0*/  FFMA R72, R72, UR20, -R20.reuse ;  /* 0x0000001448487c23 */ /* 0x100fe20008000814 */
[----:B------:R-:W2:Y:S01]  /*4c00*/  MUFU.EX2 R31, R30 ;  /* 0x0000001e001f7308 */ /* 0x000ea20000000800 */
[----:B---3--:R-:W-:Y:S01]  /*4c10*/  @!P4 FMUL R28, R28, R28 ;  /* 0x0000001c1c1cc220 */ /* 0x008fe20000400000 */
[----:B------:R-:W-:Y:S01]  /*4c20*/  FSETP.GEU.AND P4, PT, R100, -126, PT ;  /* 0xc2fc00006400780b */ /* 0x000fe20003f8e000 */
[----:B------:R-:W-:Y:S01]  /*4c30*/  @!P6 FMUL R27, R27, 0.5 ;  /* 0x3f0000001b1be820 */ /* 0x000fe20000400000 */
[--C-:B-1----:R-:W-:Y:S01]  /*4c40*/  FFMA R26, R37, UR20, -R20.reuse ;  /* 0x00000014251a7c23 */ /* 0x102fe20008000814 */
[--C-:B------:R-:W-:Y:S01]  /*4c50*/  FFMA R77, R77, UR20, -R20.reuse ;  /* 0x000000144d4d7c23 */ /* 0x100fe20008000814 */
[--C-:B------:R-:W-:Y:S01]  /*4c60*/  FFMA R73, R73, UR20, -R20.reuse ;  /* 0x0000001449497c23 */ /* 0x100fe20008000814 */
[--C-:B------:R-:W-:Y:S01]  /*4c70*/  FFMA R83, R83, UR20, -R19.reuse ;  /* 0x0000001453537c23 */ /* 0x100fe20008000813 */
[----:B------:R1:W3:Y:S01]  /*4c80*/  MUFU.EX2 R34, R27 ;  /* 0x0000001b00227308 */ /* 0x0002e20000000800 */
[----:B----4-:R-:W-:Y:S01]  /*4c90*/  @!P5 FMUL R29, R29, R29 ;  /* 0x0000001d1d1dd220 */ /* 0x010fe20000400000 */
[----:B------:R-:W-:Y:S01]  /*4ca0*/  FSETP.GEU.AND P5, PT, R101, -126, PT ;  /* 0xc2fc00006500780b */ /* 0x000fe20003fae000 */
[----:B------:R-:W-:Y:S01]  /*4cb0*/  FFMA R86, R86, UR20, -R19 ;  /* 0x0000001456567c23 */ /* 0x000fe20008000813 */
[--C-:B------:R-:W-:Y:S01]  /*4cc0*/  FFMA R80, R80, UR20, -R20.reuse ;  /* 0x0000001450507c23 */ /* 0x100fe20008000814 */
[--C-:B------:R-:W-:Y:S01]  /*4cd0*/  FFMA R81, R81, UR20, -R20.reuse ;  /* 0x0000001451517c23 */ /* 0x100fe20008000814 */
[----:B------:R-:W-:Y:S01]  /*4ce0*/  FFMA R84, R84, UR20, -R20 ;  /* 0x0000001454547c23 */ /* 0x000fe20008000814 */
[----:B------:R-:W-:Y:S01]  /*4cf0*/  @!P4 FMUL R100, R100, 0.5 ;  /* 0x3f0000006464c820 */ /* 0x000fe20000400000 */
[----:B------:R-:W-:-:S02]  /*4d00*/  VIADD R5, R5, 0x1 ;  /* 0x0000000105057836 */ /* 0x000fc40000000000 */
[----:B--2---:R-:W-:Y:S01]  /*4d10*/  @!P3 FMUL R31, R31, R31 ;  /* 0x0000001f1f1fb220 */ /* 0x004fe20000400000 */
[----:B------:R-:W-:Y:S01]  /*4d20*/  FSETP.GEU.AND P3, PT, R24, -126, PT ;  /* 0xc2fc00001800780b */ /* 0x000fe20003f6e000 */
[----:B------:R2:W4:Y:S01]  /*4d30*/  MUFU.EX2 R38, R100 ;  /* 0x0000006400267308 */ /* 0x0005220000000800 */
[----:B-1----:R-:W-:Y:S01]  /*4d40*/  FFMA R27, R42, UR20, -R19 ;  /* 0x000000142a1b7c23 */ /* 0x002fe20008000813 */
[----:B------:R-:W-:Y:S01]  /*4d50*/  IADD3 R15, R15, 0x1, RZ ;  /* 0x000000010f0f7810 */ /* 0x000fe20007ffe0ff */
[----:B------:R-:W-:Y:S01]  /*4d60*/  @!P5 FMUL R101, R101, 0.5 ;  /* 0x3f0000006565d820 */ /* 0x000fe20000400000 */
[----:B---3--:R-:W-:Y:S01]  /*4d70*/  @!P6 FMUL R34, R34, R34 ;  /* 0x000000222222e220 */ /* 0x008fe20000400000 */
[----:B------:R-:W-:-:S03]  /*4d80*/  FSETP.GEU.AND P6, PT, R102, -126, PT ;  /* 0xc2fc00006600780b */ /* 0x000fc60003fce000 */
[----:B------:R1:W3:Y:S01]  /*4d90*/  MUFU.EX2 R35, R101 ;  /* 0x0000006500237308 */ /* 0x0002e20000000800 */
[----:B--2---:R-:W-:-:S03]  /*4da0*/  FFMA R100, R50, UR20, -R19 ;  /* 0x0000001432647c23 */ /* 0x004fc60008000813 */
[----:B------:R-:W-:-:S04]  /*4db0*/  @!P3 FMUL R24, R24, 0.5 ;  /* 0x3f0000001818b820 */ /* 0x000fc80000400000 */
[----:B------:R2:W5:Y:S01]  /*4dc0*/  MUFU.EX2 R36, R24 ;  /* 0x0000001800247308 */ /* 0x0005620000000800 */
[----:B----4-:R-:W-:Y:S01]  /*4dd0*/  @!P4 FMUL R38, R38, R38 ;  /* 0x000000262626c220 */ /* 0x010fe20000400000 */
[----:B------:R-:W-:Y:S01]  /*4de0*/  FSETP.GEU.AND P4, PT, R33, -126, PT ;  /* 0xc2fc00002100780b */ /* 0x000fe20003f8e000 */
[----:B-1----:R-:W-:Y:S01]  /*4df0*/  FFMA R101, R62, UR20, -R19 ;  /* 0x000000143e657c23 */ /* 0x002fe20008000813 */
[----:B------:R-:W-:Y:S01]  /*4e00*/  @!P6 FMUL R102, R102, 0.5 ;  /* 0x3f0000006666e820 */ /* 0x000fe20000400000 */
[----:B------:R-:W-:-:S03]  /*4e10*/  FFMA R62, R57, UR20, -R20 ;  /* 0x00000014393e7c23 */ /* 0x000fc60008000814 */
[----:B------:R-:W1:Y:S01]  /*4e20*/  MUFU.EX2 R30, R102 ;  /* 0x00000066001e7308 */ /* 0x000e620000000800 */
[----:B---3--:R-:W-:Y:S01]  /*4e30*/  @!P5 FMUL R35, R35, R35 ;  /* 0x000000232323d220 */ /* 0x008fe20000400000 */
[----:B------:R-:W-:Y:S01]  /*4e40*/  FSETP.GEU.AND P5, PT, R25, -126, PT ;  /* 0xc2fc00001900780b */ /* 0x000fe20003fae000 */
[----:B--2---:R-:W-:-:S04]  /*4e50*/  FFMA R24, R40, UR20, -R20 ;  /* 0x0000001428187c23 */ /* 0x004fc80008000814 */
[----:B------:R-:W-:Y:S01]  /*4e60*/  @!P4 FMUL R33, R33, 0.5 ;  /* 0x3f0000002121c820 */ /* 0x000fe20000400000 */
[----:B-----5:R-:W-:Y:S01]  /*4e70*/  @!P3 FMUL R36, R36, R36 ;  /* 0x000000242424b220 */ /* 0x020fe20000400000 */
[----:B------:R-:W-:Y:S02]  /*4e80*/  FSETP.GEU.AND P3, PT, R27, -126, PT ;  /* 0xc2fc00001b00780b */ /* 0x000fe40003f6e000 */
[----:B------:R-:W2:Y:S04]  /*4e90*/  MUFU.EX2 R39, R33 ;  /* 0x0000002100277308 */ /* 0x000ea80000000800 */
[----:B------:R-:W-:Y:S01]  /*4ea0*/  @!P5 FMUL R25, R25, 0.5 ;  /* 0x3f0000001919d820 */ /* 0x000fe20000400000 */
[----:B-1----:R-:W-:Y:S01]  /*4eb0*/  @!P6 FMUL R30, R30, R30 ;  /* 0x0000001e1e1ee220 */ /* 0x002fe20000400000 */
[----:B------:R-:W-:-:S02]  /*4ec0*/  FSETP.GEU.AND P6, PT, R26, -126, PT ;  /* 0xc2fc00001a00780b */ /* 0x000fc40003fce000 */
[----:B------:R1:W3:Y:S03]  /*4ed0*/  MUFU.EX2 R32, R25 ;  /* 0x0000001900207308 */ /* 0x0002e60000000800 */
[----:B------:R-:W-:-:S05]  /*4ee0*/  @!P3 FMUL R27, R27, 0.5 ;  /* 0x3f0000001b1bb820 */ /* 0x000fca0000400000 */
[----:B------:R4:W5:Y:S01]  /*4ef0*/  MUFU.EX2 R37, R27 ;  /* 0x0000001b00257308 */ /* 0x0009620000000800 */
[----:B--2---:R-:W-:Y:S01]  /*4f00*/  @!P4 FMUL R39, R39, R39 ;  /* 0x000000272727c220 */ /* 0x004fe20000400000 */
[----:B------:R-:W-:Y:S01]  /*4f10*/  FSETP.GEU.AND P4, PT, R43, -126, PT ;  /* 0xc2fc00002b00780b */ /* 0x000fe20003f8e000 */
[----:B-1----:R-:W-:Y:S01]  /*4f20*/  FFMA R25, R41, UR20, -R20 ;  /* 0x0000001429197c23 */ /* 0x002fe20008000814 */
[----:B------:R-:W-:-:S04]  /*4f30*/  @!P6 FMUL R26, R26, 0.5 ;  /* 0x3f0000001a1ae820 */ /* 0x000fc80000400000 */
[----:B------:R1:W2:Y:S01]  /*4f40*/  MUFU.EX2 R33, R26 ;  /* 0x0000001a00217308 */ /* 0x0002a20000000800 */
[----:B---3--:R-:W-:Y:S01]  /*4f50*/  @!P5 FMUL R32, R32, R32 ;  /* 0x000000202020d220 */ /* 0x008fe20000400000 */
[----:B------:R-:W-:Y:S01]  /*4f60*/  FSETP.GEU.AND P5, PT, R46, -126, PT ;  /* 0xc2fc00002e00780b */ /* 0x000fe20003fae000 */
[----:B----4-:R-:W-:-:S04]  /*4f70*/  FFMA R27, R45, UR20, -R20 ;  /* 0x000000142d1b7c23 */ /* 0x010fc80008000814 */
[----:B------:R-:W-:Y:S01]  /*4f80*/  @!P4 FMUL R43, R43, 0.5 ;  /* 0x3f0000002b2bc820 */ /* 0x000fe20000400000 */
[----:B-----5:R-:W-:Y:S01]  /*4f90*/  @!P3 FMUL R37, R37, R37 ;  /* 0x000000252525b220 */ /* 0x020fe20000400000 */
[----:B------:R-:W-:Y:S02]  /*4fa0*/  FSETP.GEU.AND P3, PT, R24, -126, PT ;  /* 0xc2fc00001800780b */ /* 0x000fe40003f6e000 */
[----:B------:R-:W3:Y:S01]  /*4fb0*/  MUFU.EX2 R42, R43 ;  /* 0x0000002b002a7308 */ /* 0x000ee20000000800 */
[----:B-1----:R-:W-:-:S03]  /*4fc0*/  FFMA R26, R44, UR20, -R20 ;  /* 0x000000142c1a7c23 */ /* 0x002fc60008000814 */
[----:B------:R-:W-:Y:S01]  /*4fd0*/  @!P5 FMUL R46, R46, 0.5 ;  /* 0x3f0000002e2ed820 */ /* 0x000fe20000400000 */
[----:B--2---:R-:W-:Y:S01]  /*4fe0*/  @!P6 FMUL R33, R33, R33 ;  /* 0x000000212121e220 */ /* 0x004fe20000400000 */
[----:B------:R-:W-:Y:S02]  /*4ff0*/  FSETP.GEU.AND P6, PT, R47, -126, PT ;  /* 0xc2fc00002f00780b */ /* 0x000fe40003fce000 */
[----:B------:R-:W1:Y:S03]  /*5000*/  MUFU.EX2 R40, R46 ;  /* 0x0000002e00287308 */ /* 0x000e660000000800 */
[----:B------:R-:W-:-:S05]  /*5010*/  @!P3 FMUL R24, R24, 0.5 ;  /* 0x3f0000001818b820 */ /* 0x000fca0000400000 */
[----:B------:R2:W4:Y:S01]  /*5020*/  MUFU.EX2 R43, R24 ;  /* 0x00000018002b7308 */ /* 0x0005220000000800 */
[----:B---3--:R-:W-:Y:S01]  /*5030*/  @!P4 FMUL R42, R42, R42 ;  /* 0x0000002a2a2ac220 */ /* 0x008fe20000400000 */
[----:B------:R-:W-:Y:S01]  /*5040*/  FSETP.GEU.AND P4, PT, R25, -126, PT ;  /* 0xc2fc00001900780b */ /* 0x000fe20003f8e000 */
[----:B------:R-:W-:-:S05]  /*5050*/  @!P6 FMUL R47, R47, 0.5 ;  /* 0x3f0000002f2fe820 */ /* 0x000fca0000400000 */
[----:B------:R-:W3:Y:S01]  /*5060*/  MUFU.EX2 R41, R47 ;  /* 0x0000002f00297308 */ /* 0x000ee20000000800 */
[----:B-1----:R-:W-:Y:S01]  /*5070*/  @!P5 FMUL R40, R40, R40 ;  /* 0x000000282828d220 */ /* 0x002fe20000400000 */
[----:B------:R-:W-:Y:S01]  /*5080*/  FSETP.GEU.AND P5, PT, R26, -126, PT ;  /* 0xc2fc00001a00780b */ /* 0x000fe20003fae000 */
[----:B--2---:R-:W-:-:S04]  /*5090*/  FFMA R24, R48, UR20, -R20 ;  /* 0x0000001430187c23 */ /* 0x004fc80008000814 */
[----:B------:R-:W-:Y:S01]  /*50a0*/  @!P4 FMUL R25, R25, 0.5 ;  /* 0x3f0000001919c820 */ /* 0x000fe20000400000 */
[----:B----4-:R-:W-:Y:S01]  /*50b0*/  @!P3 FMUL R43, R43, R43 ;  /* 0x0000002b2b2bb220 */ /* 0x010fe20000400000 */
[----:B------:R-:W-:Y:S02]  /*50c0*/  FSETP.GEU.AND P3, PT, R100, -126, PT ;  /* 0xc2fc00006400780b */ /* 0x000fe40003f6e000 */
[----:B------:R1:W2:Y:S04]  /*50d0*/  MUFU.EX2 R44, R25 ;  /* 0x00000019002c7308 */ /* 0x0002a80000000800 */
[----:B------:R-:W-:Y:S01]  /*50e0*/  @!P5 FMUL R26, R26, 0.5 ;  /* 0x3f0000001a1ad820 */ /* 0x000fe20000400000 */
[----:B---3--:R-:W-:Y:S01]  /*50f0*/  @!P6 FMUL R41, R41, R41 ;  /* 0x000000292929e220 */ /* 0x008fe20000400000 */
[----:B------:R-:W-:-:S02]  /*5100*/  FSETP.GEU.AND P6, PT, R27, -126, PT ;  /* 0xc2fc00001b00780b */ /* 0x000fc40003fce000 */
[----:B------:R3:W4:Y:S01]  /*5110*/  MUFU.EX2 R45, R26 ;  /* 0x0000001a002d7308 */ /* 0x0007220000000800 */
[----:B-1----:R-:W-:Y:S01]  /*5120*/  FFMA R25, R54, UR20, -R19 ;  /* 0x0000001436197c23 */ /* 0x002fe20008000813 */
[----:B------:R-:W-:Y:S01]  /*5130*/  FFMA R54, R49, UR20, -R20 ;  /* 0x0000001431367c23 */ /* 0x000fe20008000814 */
[----:B------:R-:W-:-:S05]  /*5140*/  @!P3 FMUL R100, R100, 0.5 ;  /* 0x3f0000006464b820 */ /* 0x000fca0000400000 */
[----:B------:R1:W5:Y:S01]  /*5150*/  MUFU.EX2 R47, R100 ;  /* 0x00000064002f7308 */ /* 0x0003620000000800 */
[----:B--2---:R-:W-:Y:S01]  /*5160*/  @!P4 FMUL R44, R44, R44 ;  /* 0x0000002c2c2cc220 */ /* 0x004fe20000400000 */
[----:B------:R-:W-:Y:S01]  /*5170*/  FSETP.GEU.AND P4, PT, R51, -126, PT ;  /* 0xc2fc00003300780b */ /* 0x000fe20003f8e000 */
[----:B---3--:R-:W-:Y:S01]  /*5180*/  FFMA R26, R58, UR20, -R19 ;  /* 0x000000143a1a7c23 */ /* 0x008fe20008000813 */
[----:B------:R-:W-:-:S04]  /*5190*/  @!P6 FMUL R27, R27, 0.5 ;  /* 0x3f0000001b1be820 */ /* 0x000fc80000400000 */
[----:B------:R2:W3:Y:S01]  /*51a0*/  MUFU.EX2 R46, R27 ;  /* 0x0000001b002e7308 */ /* 0x0004e20000000800 */
[----:B----4-:R-:W-:Y:S01]  /*51b0*/  @!P5 FMUL R45, R45, R45 ;  /* 0x0000002d2d2dd220 */ /* 0x010fe20000400000 */
[----:B------:R-:W-:Y:S01]  /*51c0*/  FSETP.GEU.AND P5, PT, R25, -126, PT ;  /* 0xc2fc00001900780b */ /* 0x000fe20003fae000 */
[----:B-1----:R-:W-:Y:S01]  /*51d0*/  FFMA R100, R59, UR20, -R19 ;  /* 0x000000143b647c23 */ /* 0x002fe20008000813 */
[----:B------:R-:W-:-:S03]  /*51e0*/  FFMA R59, R56, UR20, -R20 ;  /* 0x00000014383b7c23 */ /* 0x000fc60008000814 */
[----:B------:R-:W-:Y:S01]  /*51f0*/  @!P4 FMUL R51, R51, 0.5 ;  /* 0x3f0000003333c820 */ /* 0x000fe20000400000 */
[----:B-----5:R-:W-:Y:S01]  /*5200*/  @!P3 FMUL R47, R47, R47 ;  /* 0x0000002f2f2fb220 */ /* 0x020fe20000400000 */
[----:B------:R-:W-:Y:S02]  /*5210*/  FSETP.GEU.AND P3, PT, R24, -126, PT ;  /* 0xc2fc00001800780b */ /* 0x000fe40003f6e000 */
[----:B------:R-:W1:Y:S01]  /*5220*/  MUFU.EX2 R50, R51 ;  /* 0x0000003300327308 */ /* 0x000e620000000800 */
[----:B--2---:R-:W-:-:S03]  /*5230*/  F2FP.BF16.F32.PACK_AB R27, R23, R22 ;  /* 0x00000016171b723e */ /* 0x004fc600000010ff */
[----:B------:R-:W-:Y:S01]  /*5240*/  @!P5 FMUL R25, R25, 0.5 ;  /* 0x3f0000001919d820 */ /* 0x000fe20000400000 */
[----:B---3--:R-:W-:Y:S01]  /*5250*/  @!P6 FMUL R46, R46, R46 ;  /* 0x0000002e2e2ee220 */ /* 0x008fe20000400000 */
[----:B------:R-:W-:Y:S02]  /*5260*/  FSETP.GEU.AND P6, PT, R55, -126, PT ;  /* 0xc2fc00003700780b */ /* 0x000fe40003fce000 */
[----:B------:R2:W3:Y:S03]  /*5270*/  MUFU.EX2 R48, R25 ;  /* 0x0000001900307308 */ /* 0x0004e60000000800 */
[----:B------:R-:W-:-:S05]  /*5280*/  @!P3 FMUL R24, R24, 0.5 ;  /* 0x3f0000001818b820 */ /* 0x000fca0000400000 */
[----:B------:R4:W5:Y:S01]  /*5290*/  MUFU.EX2 R51, R24 ;  /* 0x0000001800337308 */ /* 0x0009620000000800 */
[----:B--2---:R-:W-:Y:S01]  /*52a0*/  F2FP.BF16.F32.PACK_AB R25, R21, R97 ;  /* 0x000000611519723e */ /* 0x004fe200000010ff */
[----:B-1----:R-:W-:Y:S01]  /*52b0*/  @!P4 FMUL R50, R50, R50 ;  /* 0x000000323232c220 */ /* 0x002fe20000400000 */
[----:B------:R-:W-:Y:S01]  /*52c0*/  FSETP.GEU.AND P4, PT, R54, -126, PT ;  /* 0xc2fc00003600780b */ /* 0x000fe20003f8e000 */
[----:B------:R-:W-:Y:S01]  /*52d0*/  @!P6 FMUL R55, R55, 0.5 ;  /* 0x3f0000003737e820 */ /* 0x000fe20000400000 */
[----:B------:R-:W-:-:S03]  /*52e0*/  FADD R21, R98, R21 ;  /* 0x0000001562157221 */ /* 0x000fc60000000000 */
[----:B------:R-:W1:Y:S01]  /*52f0*/  MUFU.EX2 R49, R55 ;  /* 0x0000003700317308 */ /* 0x000e620000000800 */
[----:B---3--:R-:W-:Y:S01]  /*5300*/  @!P5 FMUL R48, R48, R48 ;  /* 0x000000303030d220 */ /* 0x008fe20000400000 */
[----:B------:R-:W-:Y:S02]  /*5310*/  FSETP.GEU.AND P5, PT, R52, -126, PT ;  /* 0xc2fc00003400780b */ /* 0x000fe40003fae000 */
[----:B----4-:R-:W-:Y:S01]  /*5320*/  F2FP.BF16.F32.PACK_AB R24, R28, R99 ;  /* 0x000000631c18723e */ /* 0x010fe200000010ff */
[----:B------:R-:W-:-:S03]  /*5330*/  FFMA R99, R96, R13, R99 ;  /* 0x0000000d60637223 */ /* 0x000fc60000000063 */
[----:B------:R-:W-:Y:S01]  /*5340*/  @!P4 FMUL R54, R54, 0.5 ;  /* 0x3f0000003636c820 */ /* 0x000fe20000400000 */
[----:B-----5:R-:W-:Y:S01]  /*5350*/  @!P3 FMUL R51, R51, R51 ;  /* 0x000000333333b220 */ /* 0x020fe20000400000 */
[----:B------:R-:W-:Y:S01]  /*5360*/  FSETP.GEU.AND P3, PT, R26, -126, PT ;  /* 0xc2fc00001a00780b */ /* 0x000fe20003f6e000 */
[----:B------:R-:W-:-:S03]  /*5370*/  FADD R28, R99, R28 ;  /* 0x0000001c631c7221 */ /* 0x000fc60000000000 */
[----:B------:R-:W2:Y:S01]  /*5380*/  MUFU.EX2 R54, R54 ;  /* 0x0000003600367308 */ /* 0x000ea20000000800 */
[----:B------:R-:W-:Y:S01]  /*5390*/  @!P5 FMUL R52, R52, 0.5 ;  /* 0x3f0000003434d820 */ /* 0x000fe20000400000 */
[----:B-1----:R-:W-:Y:S01]  /*53a0*/  @!P6 FMUL R49, R49, R49 ;  /* 0x000000313131e220 */ /* 0x002fe20000400000 */
[----:B------:R-:W-:-:S05]  /*53b0*/  FSETP.GEU.AND P6, PT, R53, -126, PT ;  /* 0xc2fc00003500780b */ /* 0x000fca0003fce000 */
[----:B------:R-:W1:Y:S01]  /*53c0*/  MUFU.EX2 R58, R52 ;  /* 0x00000034003a7308 */ /* 0x000e620000000800 */
[----:B------:R-:W-:-:S07]  /*53d0*/  @!P3 FMUL R26, R26, 0.5 ;  /* 0x3f0000001a1ab820 */ /* 0x000fce0000400000 */
[----:B------:R3:W4:Y:S01]  /*53e0*/  MUFU.EX2 R52, R26 ;  /* 0x0000001a00347308 */ /* 0x0007220000000800 */
[----:B------:R-:W-:Y:S01]  /*53f0*/  @!P6 FMUL R53, R53, 0.5 ;  /* 0x3f0000003535e820 */ /* 0x000fe20000400000 */
[----:B--2---:R-:W-:Y:S01]  /*5400*/  @!P4 FMUL R54, R54, R54 ;  /* 0x000000363636c220 */ /* 0x004fe20000400000 */
[----:B------:R-:W-:-:S05]  /*5410*/  FSETP.GEU.AND P4, PT, R100, -126, PT ;  /* 0xc2fc00006400780b */ /* 0x000fca0003f8e000 */
[----:B------:R-:W2:Y:S01]  /*5420*/  MUFU.EX2 R53, R53 ;  /* 0x0000003500357308 */ /* 0x000ea20000000800 */
[----:B---3--:R-:W-:Y:S01]  /*5430*/  F2FP.BF16.F32.PACK_AB R26, R34, R29 ;  /* 0x0000001d221a723e */ /* 0x008fe200000010ff */
[----:B-1----:R-:W-:Y:S01]  /*5440*/  @!P5 FMUL R58, R58, R58 ;  /* 0x0000003a3a3ad220 */ /* 0x002fe20000400000 */
[----:B------:R-:W-:Y:S01]  /*5450*/  FSETP.GEU.AND P5, PT, R101, -126, PT ;  /* 0xc2fc00006500780b */ /* 0x000fe20003fae000 */
[----:B------:R-:W-:Y:S01]  /*5460*/  FADD R29, R28, R29 ;  /* 0x0000001d1c1d7221 */ /* 0x000fe20000000000 */
[----:B------:R-:W-:-:S03]  /*5470*/  WARPGROUP.ARRIVE ;  /* 0x00000000000079c5 */ /* 0x000fc60000000000 */
[----:B------:R-:W-:Y:S01]  /*5480*/  @!P4 FMUL R100, R100, 0.5 ;  /* 0x3f0000006464c820 */ /* 0x000fe20000400000 */
[----:B----4-:R-:W-:Y:S01]  /*5490*/  @!P3 FMUL R52, R52, R52 ;  /* 0x000000343434b220 */ /* 0x010fe20000400000 */
[----:B------:R-:W-:Y:S01]  /*54a0*/  FSETP.GEU.AND P3, PT, R59, -126, PT ;  /* 0xc2fc00003b00780b */ /* 0x000fe20003f6e000 */
[----:B------:R-:W-:Y:S01]  /*54b0*/  HGMMA.64x16x16.F32.BF16 R88, R24, gdesc[UR4].tnspB, R88, gsb0 ;  /* 0x4020000418587df0 */ /* 0x000fe20008001858 */
[----:B------:R1:W3:Y:S01]  /*54c0*/  MUFU.EX2 R55, R100 ;  /* 0x0000006400377308 */ /* 0x0002e20000000800 */
[----:B------:R-:W-:Y:S01]  /*54d0*/  FADD R29, R29, R34 ;  /* 0x000000221d1d7221 */ /* 0x000fe20000000000 */
[----:B------:R-:W-:Y:S02]  /*54e0*/  UMOV UR7, 0xc0000010 ;  /* 0xc000001000077882 */ /* 0x000fe40000000000 */
[----:B------:R-:W-:Y:S01]  /*54f0*/  @!P5 FMUL R101, R101, 0.5 ;  /* 0x3f0000006565d820 */ /* 0x000fe20000400000 */
[----:B--2---:R-:W-:Y:S01]  /*5500*/  @!P6 FMUL R53, R53, R53 ;  /* 0x000000353535e220 */ /* 0x004fe20000400000 */
[----:B------:R-:W-:-:S02]  /*5510*/  FSETP.GEU.AND P6, PT, R63, -126, PT ;  /* 0xc2fc00003f00780b */ /* 0x000fc40003fce000 */
[----:B------:R2:W4:Y:S01]  /*5520*/  MUFU.EX2 R56, R101 ;  /* 0x0000006500387308 */ /* 0x0005220000000800 */
[----:B-1----:R-:W-:Y:S02]  /*5530*/  FFMA R100, R60, UR20, -R20 ;  /* 0x000000143c647c23 */ /* 0x002fe40008000814 */
[----:B------:R-:W-:Y:S01]  /*5540*/  @!P3 FMUL R59, R59, 0.5 ;  /* 0x3f0000003b3bb820 */ /* 0x000fe20000400000 */
[----:B---3--:R-:W-:Y:S01]  /*5550*/  @!P4 FMUL R55, R55, R55 ;  /* 0x000000373737c220 */ /* 0x008fe20000400000 */
[----:B------:R-:W-:-:S06]  /*5560*/  FSETP.GEU.AND P4, PT, R62, -126, PT ;  /* 0xc2fc00003e00780b */ /* 0x000fcc0003f8e000 */
[----:B------:R-:W-:Y:S01]  /*5570*/  @!P6 FMUL R63, R63, 0.5 ;  /* 0x3f0000003f3fe820 */ /* 0x000fe20000400000 */
[----:B------:R-:W1:Y:S01]  /*5580*/  MUFU.EX2 R59, R59 ;  /* 0x0000003b003b7308 */ /* 0x000e620000000800 */
[----:B--2---:R-:W-:Y:S01]  /*5590*/  FFMA R101, R70, UR20, -R19 ;  /* 0x0000001446657c23 */ /* 0x004fe20008000813 */
[----:B------:R-:W-:Y:S01]  /*55a0*/  FFMA R70, R65, UR20, -R20 ;  /* 0x0000001441467c23 */ /* 0x000fe20008000814 */
[----:B----4-:R-:W-:Y:S01]  /*55b0*/  @!P5 FMUL R56, R56, R56 ;  /* 0x000000383838d220 */ /* 0x010fe20000400000 */
[----:B------:R-:W-:-:S04]  /*55c0*/  FSETP.GEU.AND P5, PT, R100, -126, PT ;  /* 0xc2fc00006400780b */ /* 0x000fc80003fae000 */
[----:B------:R2:W3:Y:S01]  /*55d0*/  MUFU.EX2 R57, R63 ;  /* 0x0000003f00397308 */ /* 0x0004e20000000800 */
[----:B------:R-:W-:-:S07]  /*55e0*/  @!P4 FMUL R62, R62, 0.5 ;  /* 0x3f0000003e3ec820 */ /* 0x000fce0000400000 */
[----:B------:R-:W4:Y:S01]  /*55f0*/  MUFU.EX2 R60, R62 ;  /* 0x0000003e003c7308 */ /* 0x000f220000000800 */
[--C-:B--2---:R-:W-:Y:S01]  /*5600*/  FFMA R63, R66, UR20, -R19.reuse ;  /* 0x00000014423f7c23 */ /* 0x104fe20008000813 */
[----:B-1----:R-:W-:Y:S01]  /*5610*/  @!P3 FMUL R59, R59, R59 ;  /* 0x0000003b3b3bb220 */ /* 0x002fe20000400000 */
[----:B------:R-:W-:Y:S01]  /*5620*/  @!P5 FMUL R100, R100, 0.5 ;  /* 0x3f0000006464d820 */ /* 0x000fe20000400000 */
[--C-:B------:R-:W-:Y:S01]  /*5630*/  FFMA R66, R67, UR20, -R19.reuse ;  /* 0x0000001443427c23 */ /* 0x100fe20008000813 */
[----:B------:R-:W-:Y:S02]  /*5640*/  WARPGROUP.DEPBAR.LE gsb0, 0x0 ;  /* 0x00008000000079c5 */ /* 0x000fe40000010000 */
[----:B------:R-:W-:Y:S02]  /*5650*/  F2FP.BF16.F32.PACK_AB R25, R38, R31 ;  /* 0x0000001f2619723e */ /* 0x000fe400000010ff */
[----:B------:R-:W-:Y:S01]  /*5660*/  F2FP.BF16.F32.PACK_AB R27, R30, R35 ;  /* 0x000000231e1b723e */ /* 0x000fe200000010ff */
[----:B---3--:R-:W-:Y:S01]  /*5670*/  @!P6 FMUL R57, R57, R57 ;  /* 0x000000393939e220 */ /* 0x008fe20000400000 */
[----:B------:R-:W-:Y:S01]  /*5680*/  F2FP.BF16.F32.PACK_AB R24, R39, R36 ;  /* 0x000000242718723e */ /* 0x000fe200000010ff */
[----:B------:R-:W-:Y:S01]  /*5690*/  FADD R36, R29, R36 ;  /* 0x000000241d247221 */ /* 0x000fe20000000000 */
[----:B------:R-:W-:Y:S01]  /*56a0*/  F2FP.BF16.F32.PACK_AB R26, R33, R32 ;  /* 0x00000020211a723e */ /* 0x000fe200000010ff */
[----:B------:R-:W-:Y:S01]  /*56b0*/  FFMA R29, R82, UR20, -R19 ;  /* 0x00000014521d7c23 */ /* 0x000fe20008000813 */
[----:B------:R-:W-:Y:S01]  /*56c0*/  FSETP.GEU.AND P3, PT, R63, -126, PT ;  /* 0xc2fc00003f00780b */ /* 0x000fe20003f6e000 */
[----:B------:R-:W-:Y:S01]  /*56d0*/  FADD R39, R36, R39 ;  /* 0x0000002724277221 */ /* 0x000fe20000000000 */
[----:B------:R-:W-:Y:S01]  /*56e0*/  WARPGROUP.ARRIVE ;  /* 0x00000000000079c5 */ /* 0x000fe20000000000 */
[----:B----4-:R-:W-:Y:S01]  /*56f0*/  @!P4 FMUL R60, R60, R60 ;  /* 0x0000003c3c3cc220 */ /* 0x010fe20000400000 */
[----:B------:R-:W-:Y:S01]  /*5700*/  FSETP.GEU.AND P4, PT, R66, -126, PT ;  /* 0xc2fc00004200780b */ /* 0x000fe20003f8e000 */
[----:B------:R-:W-:-:S03]  /*5710*/  FADD R32, R39, R32 ;  /* 0x0000002027207221 */ /* 0x000fc60000000000 */
[----:B------:R-:W-:Y:S01]  /*5720*/  HGMMA.64x16x16.F32.BF16 R88, R24, gdesc[UR8].tnspB, R88, gsb0 ;  /* 0x4020000818587df0 */ /* 0x000fe20008001858 */
[----:B------:R-:W-:Y:S01]  /*5730*/  UMOV UR10, UR8 ;  /* 0x00000008000a7c82 */ /* 0x000fe20008000000 */
[----:B------:R-:W-:Y:S01]  /*5740*/  UMOV UR11, 0xc0000010 ;  /* 0xc0000010000b7882 */ /* 0x000fe20000000000 */
[----:B------:R-:W-:Y:S01]  /*5750*/  UIADD3 UR8, UR6, 0x60, URZ ;  /* 0x0000006006087890 */ /* 0x000fe2000fffe03f */
[----:B------:R-:W-:Y:S01]  /*5760*/  FADD R32, R32, R33 ;  /* 0x0000002120207221 */ /* 0x000fe20000000000 */
[----:B------:R-:W-:-:S04]  /*5770*/  @!P3 FMUL R63, R63, 0.5 ;  /* 0x3f0000003f3fb820 */ /* 0x000fc80000400000 */
[----:B------:R-:W-:Y:S02]  /*5780*/  @!P4 FMUL R66, R66, 0.5 ;  /* 0x3f0000004242c820 */ /* 0x000fe40000400000 */
[----:B------:R-:W1:Y:S08]  /*5790*/  MUFU.EX2 R63, R63 ;  /* 0x0000003f003f7308 */ /* 0x000e700000000800 */
[----:B------:R-:W2:Y:S01]  /*57a0*/  MUFU.EX2 R66, R66 ;  /* 0x0000004200427308 */ /* 0x000ea20000000800 */
[----:B-1----:R-:W-:Y:S01]  /*57b0*/  @!P3 FMUL R63, R63, R63 ;  /* 0x0000003f3f3fb220 */ /* 0x002fe20000400000 */
[----:B--2---:R-:W-:Y:S01]  /*57c0*/  @!P4 FMUL R66, R66, R66 ;  /* 0x000000424242c220 */ /* 0x004fe20000400000 */
[----:B------:R-:W-:Y:S01]  /*57d0*/  FSETP.GEU.AND P4, PT, R70, -126, PT ;  /* 0xc2fc00004600780b */ /* 0x000fe20003f8e000 */
[----:B------:R-:W-:-:S02]  /*57e0*/  WARPGROUP.DEPBAR.LE gsb0, 0x0 ;  /* 0x00008000000079c5 */ /* 0x000fc40000010000 */
[----:B------:R-:W-:Y:S01]  /*57f0*/  FFMA R24, R61, UR20, -R20 ;  /* 0x000000143d187c23 */ /* 0x000fe20008000814 */
[----:B------:R-:W-:Y:S01]  /*5800*/  F2FP.BF16.F32.PACK_AB R25, R42, R37 ;  /* 0x000000252a19723e */ /* 0x000fe200000010ff */
[----:B------:R1:W2:Y:S01]  /*5810*/  MUFU.EX2 R61, R100 ;  /* 0x00000064003d7308 */ /* 0x0002a20000000800 */
[----:B------:R-:W-:Y:S02]  /*5820*/  F2FP.BF16.F32.PACK_AB R27, R41, R40 ;  /* 0x00000028291b723e */ /* 0x000fe400000010ff */
[----:B------:R-:W-:-:S05]  /*5830*/  FSETP.GEU.AND P6, PT, R24, -126, PT ;  /* 0xc2fc00001800780b */ /* 0x000fca0003fce000 */
[----:B------:R-:W-:Y:S01]  /*5840*/  @!P4 FMUL R70, R70, 0.5 ;  /* 0x3f0000004646c820 */ /* 0x000fe20000400000 */
[----:B------:R-:W-:Y:S01]  /*5850*/  F2FP.BF16.F32.PACK_AB R26, R46, R45 ;  /* 0x0000002d2e1a723e */ /* 0x000fe200000010ff */
[--C-:B-1----:R-:W-:Y:S01]  /*5860*/  FFMA R100, R71, UR20, -R19.reuse ;  /* 0x0000001447647c23 */ /* 0x102fe20008000813 */
[----:B------:R-:W-:Y:S01]  /*5870*/  FFMA R71, R68, UR20, -R20 ;  /* 0x0000001444477c23 */ /* 0x000fe20008000814 */
[----:B------:R-:W-:Y:S01]  /*5880*/  FFMA R19, R87, UR20, -R19 ;  /* 0x0000001457137c23 */ /* 0x000fe20008000813 */
[----:B------:R-:W1:Y:S03]  /*5890*/  MUFU.EX2 R68, R70 ;  /* 0x0000004600447308 */ /* 0x000e660000000800 */
[----:B------:R-:W-:Y:S01]  /*58a0*/  @!P6 FMUL R24, R24, 0.5 ;  /* 0x3f0000001818e820 */ /* 0x000fe20000400000 */
[----:B--2---:R-:W-:Y:S01]  /*58b0*/  @!P5 FMUL R61, R61, R61 ;  /* 0x0000003d3d3dd220 */ /* 0x004fe20000400000 */
[----:B------:R-:W-:-:S03]  /*58c0*/  FSETP.GEU.AND P5, PT, R101, -126, PT ;  /* 0xc2fc00006500780b */ /* 0x000fc60003fae000 */
[----:B------:R2:W3:Y:S02]  /*58d0*/  MUFU.EX2 R62, R24 ;  /* 0x00000018003e7308 */ /* 0x0004e40000000800 */
[----:B--2---:R-:W-:Y:S01]  /*58e0*/  F2FP.BF16.F32.PACK_AB R24, R44, R43 ;  /* 0x0000002b2c18723e */ /* 0x004fe200000010ff */
[----:B-1----:R-:W-:-:S07]  /*58f0*/  @!P4 FMUL R68, R68, R68 ;  /* 0x000000444444c220 */ /* 0x002fce0000400000 */
[----:B------:R-:W-:Y:S01]  /*5900*/  @!P5 FMUL R101, R101, 0.5 ;  /* 0x3f0000006565d820 */ /* 0x000fe20000400000 */
[----:B------:R-:W-:Y:S01]  /*5910*/  FSETP.GEU.AND P4, PT, R75, -126, PT ;  /* 0xc2fc00004b00780b */ /* 0x000fe20003f8e000 */
[----:B------:R-:W-:Y:S01]  /*5920*/  WARPGROUP.ARRIVE ;  /* 0x00000000000079c5 */ /* 0x000fe20000000000 */
[----:B------:R-:W-:Y:S01]  /*5930*/  FADD R43, R32, R43 ;  /* 0x0000002b202b7221 */ /* 0x000fe20000000000 */
[----:B------:R-:W1:Y:S01]  /*5940*/  MUFU.EX2 R67, R101 ;  /* 0x0000006500437308 */ /* 0x000e620000000800 */
[----:B---3--:R-:W-:Y:S01]  /*5950*/  @!P6 FMUL R62, R62, R62 ;  /* 0x0000003e3e3ee220 */ /* 0x008fe20000400000 */
[----:B------:R-:W-:Y:S02]  /*5960*/  FSETP.GEU.AND P6, PT, R100, -126, PT ;  /* 0xc2fc00006400780b */ /* 0x000fe40003fce000 */
[----:B------:R-:W-:Y:S01]  /*5970*/  HGMMA.64x16x16.F32.BF16 R88, R24, gdesc[UR8].tnspB, R88, gsb0 ;  /* 0x4020000818587df0 */ /* 0x000fe20008001858 */
[----:B------:R-:W-:Y:S01]  /*5980*/  UMOV UR10, UR8 ;  /* 0x00000008000a7c82 */ /* 0x000fe20008000000 */
[----:B------:R-:W-:Y:S01]  /*5990*/  UMOV UR11, 0xc0000010 ;  /* 0xc0000010000b7882 */ /* 0x000fe20000000000 */
[----:B------:R-:W-:Y:S01]  /*59a0*/  UIADD3 UR8, UR6, 0x80, URZ ;  /* 0x0000008006087890 */ /* 0x000fe2000fffe03f */
[----:B------:R-:W-:-:S02]  /*59b0*/  FADD R44, R43, R44 ;  /* 0x0000002c2b2c7221 */ /* 0x000fc40000000000 */
[----:B------:R-:W-:Y:S02]  /*59c0*/  @!P4 FMUL R75, R75, 0.5 ;  /* 0x3f0000004b4bc820 */ /* 0x000fe40000400000 */
[----:B------:R-:W-:Y:S02]  /*59d0*/  FADD R45, R44, R45 ;  /* 0x0000002d2c2d7221 */ /* 0x000fe40000000000 */
[----:B------:R-:W2:Y:S01]  /*59e0*/  MUFU.EX2 R11, R75 ;  /* 0x0000004b000b7308 */ /* 0x000ea20000000800 */
[----:B------:R-:W-:Y:S01]  /*59f0*/  @!P6 FMUL R100, R100, 0.5 ;  /* 0x3f0000006464e820 */ /* 0x000fe20000400000 */
[----:B-1----:R-:W-:Y:S01]  /*5a00*/  @!P5 FMUL R67, R67, R67 ;  /* 0x000000434343d220 */ /* 0x002fe20000400000 */
[----:B------:R-:W-:Y:S01]  /*5a10*/  FSETP.GEU.AND P5, PT, R71, -126, PT ;  /* 0xc2fc00004700780b */ /* 0x000fe20003fae000 */
[----:B------:R-:W-:-:S12]  /*5a20*/  FADD R46, R45, R46 ;  /* 0x0000002e2d2e7221 */ /* 0x000fd80000000000 */
[----:B------:R-:W-:Y:S01]  /*5a30*/  @!P5 FMUL R71, R71, 0.5 ;  /* 0x3f0000004747d820 */ /* 0x000fe20000400000 */
[----:B--2---:R-:W-:Y:S01]  /*5a40*/  @!P4 FMUL R11, R11, R11 ;  /* 0x0000000b0b0bc220 */ /* 0x004fe20000400000 */
[----:B------:R-:W-:Y:S01]  /*5a50*/  FSETP.GEU.AND P4, PT, R73, -126, PT ;  /* 0xc2fc00004900780b */ /* 0x000fe20003f8e000 */
[----:B------:R-:W-:Y:S02]  /*5a60*/  WARPGROUP.DEPBAR.LE gsb0, 0x0 ;  /* 0x00008000000079c5 */ /* 0x000fe40000010000 */
[----:B------:R-:W-:Y:S01]  /*5a70*/  FFMA R26, R64, UR20, -R20 ;  /* 0x00000014401a7c23 */ /* 0x000fe20008000814 */
[----:B------:R-:W-:Y:S01]  /*5a80*/  F2FP.BF16.F32.PACK_AB R25, R50, R47 ;  /* 0x0000002f3219723e */ /* 0x000fe200000010ff */
[----:B------:R-:W1:Y:S01]  /*5a90*/  MUFU.EX2 R64, R100 ;  /* 0x0000006400407308 */ /* 0x000e620000000800 */
[----:B------:R-:W-:-:S07]  /*5aa0*/  F2FP.BF16.F32.PACK_AB R27, R49, R48 ;  /* 0x00000030311b723e */ /* 0x000fce00000010ff */
[----:B------:R-:W-:Y:S01]  /*5ab0*/  @!P4 FMUL R73, R73, 0.5 ;  /* 0x3f0000004949c820 */ /* 0x000fe20000400000 */
[----:B------:R-:W-:Y:S02]  /*5ac0*/  FSETP.GEU.AND P3, PT, R26, -126, PT ;  /* 0xc2fc00001a00780b */ /* 0x000fe40003f6e000 */
[----:B------:R-:W-:Y:S01]  /*5ad0*/  F2FP.BF16.F32.PACK_AB R24, R54, R51 ;  /* 0x000000333618723e */ /* 0x000fe200000010ff */
[----:B------:R-:W-:Y:S01]  /*5ae0*/  FADD R51, R46, R51 ;  /* 0x000000332e337221 */ /* 0x000fe20000000000 */
[----:B------:R-:W2:Y:S03]  /*5af0*/  MUFU.EX2 R100, R71 ;  /* 0x0000004700647308 */ /* 0x000ea60000000800 */
[----:B------:R-:W-:-:S06]  /*5b00*/  FADD R51, R51, R54 ;  /* 0x0000003633337221 */ /* 0x000fcc0000000000 */
[----:B------:R-:W-:Y:S01]  /*5b10*/  @!P3 FMUL R26, R26, 0.5 ;  /* 0x3f0000001a1ab820 */ /* 0x000fe20000400000 */
[----:B-1----:R-:W-:Y:S01]  /*5b20*/  @!P6 FMUL R64, R64, R64 ;  /* 0x000000404040e220 */ /* 0x002fe20000400000 */
[----:B------:R-:W-:Y:S01]  /*5b30*/  FSETP.GEU.AND P6, PT, R69, -126, PT ;  /* 0xc2fc00004500780b */ /* 0x000fe20003fce000 */
[----:B------:R-:W1:Y:S01]  /*5b40*/  MUFU.EX2 R28, R73 ;  /* 0x00000049001c7308 */ /* 0x000e620000000800 */
[----:B--2---:R-:W-:Y:S01]  /*5b50*/  @!P5 FMUL R100, R100, R100 ;  /* 0x000000646464d220 */ /* 0x004fe20000400000 */
[----:B------:R-:W-:-:S06]  /*5b60*/  FSETP.GEU.AND P5, PT, R78, -126, PT ;  /* 0xc2fc00004e00780b */ /* 0x000fcc0003fae000 */
[----:B------:R2:W3:Y:S04]  /*5b70*/  MUFU.EX2 R65, R26 ;  /* 0x0000001a00417308 */ /* 0x0004e80000000800 */
[----:B------:R-:W-:Y:S01]  /*5b80*/  @!P6 FMUL R69, R69, 0.5 ;  /* 0x3f0000004545e820 */ /* 0x000fe20000400000 */
[----:B--2---:R-:W-:-:S05]  /*5b90*/  F2FP.BF16.F32.PACK_AB R26, R53, R58 ;  /* 0x0000003a351a723e */ /* 0x004fca00000010ff */
[----:B------:R-:W2:Y:S01]  /*5ba0*/  MUFU.EX2 R69, R69 ;  /* 0x0000004500457308 */ /* 0x000ea20000000800 */
[----:B-1----:R-:W-:Y:S01]  /*5bb0*/  @!P4 FMUL R28, R28, R28 ;  /* 0x0000001c1c1cc220 */ /* 0x002fe20000400000 */
[----:B------:R-:W-:Y:S01]  /*5bc0*/  @!P5 FMUL R78, R78, 0.5 ;  /* 0x3f0000004e4ed820 */ /* 0x000fe20000400000 */
[----:B------:R-:W-:Y:S01]  /*5bd0*/  WARPGROUP.ARRIVE ;  /* 0x00000000000079c5 */ /* 0x000fe20000000000 */
[----:B------:R-:W-:Y:S01]  /*5be0*/  FSETP.GEU.AND P4, PT, R83, -126, PT ;  /* 0xc2fc00005300780b */ /* 0x000fe20003f8e000 */
[----:B------:R-:W-:Y:S01]  /*5bf0*/  FADD R58, R51, R58 ;  /* 0x0000003a333a7221 */ /* 0x000fe20000000000 */
[----:B---3--:R-:W-:Y:S01]  /*5c00*/  @!P3 FMUL R65, R65, R65 ;  /* 0x000000414141b220 */ /* 0x008fe20000400000 */
[----:B------:R-:W-:Y:S02]  /*5c10*/  FSETP.GEU.AND P3, PT, R74, -126, PT ;  /* 0xc2fc00004a00780b */ /* 0x000fe40003f6e000 */
[----:B------:R-:W-:Y:S01]  /*5c20*/  HGMMA.64x16x16.F32.BF16 R88, R24, gdesc[UR8].tnspB, R88, gsb0 ;  /* 0x4020000818587df0 */ /* 0x000fe20008001858 */
[----:B------:R-:W-:Y:S01]  /*5c30*/  UMOV UR10, UR8 ;  /* 0x00000008000a7c82 */ /* 0x000fe20008000000 */
[----:B------:R-:W-:Y:S01]  /*5c40*/  UMOV UR11, 0xc0000010 ;  /* 0xc0000010000b7882 */ /* 0x000fe20000000000 */
[----:B------:R-:W-:Y:S01]  /*5c50*/  UIADD3 UR8, UR6, 0xa0, URZ ;  /* 0x000000a006087890 */ /* 0x000fe2000fffe03f */
[----:B------:R-:W1:Y:S01]  /*5c60*/  MUFU.EX2 R13, R78 ;  /* 0x0000004e000d7308 */ /* 0x000e620000000800 */
[----:B------:R-:W-:Y:S01]  /*5c70*/  FADD R58, R58, R53 ;  /* 0x000000353a3a7221 */ /* 0x000fe20000000000 */
[----:B--2---:R-:W-:Y:S01]  /*5c80*/  @!P6 FMUL R69, R69, R69 ;  /* 0x000000454545e220 */ /* 0x004fe20000400000 */
[----:B------:R-:W-:Y:S01]  /*5c90*/  FSETP.GEU.AND P6, PT, R79, -126, PT ;  /* 0xc2fc00004f00780b */ /* 0x000fe20003fce000 */
[----:B------:R-:W-:-:S03]  /*5ca0*/  @!P4 FMUL R83, R83, 0.5 ;  /* 0x3f0000005353c820 */ /* 0x000fc60000400000 */
[----:B------:R-:W-:Y:S01]  /*5cb0*/  @!P3 FMUL R74, R74, 0.5 ;  /* 0x3f0000004a4ab820 */ /* 0x000fe20000400000 */
[----:B------:R-:W2:Y:S01]  /*5cc0*/  MUFU.EX2 R32, R83 ;  /* 0x0000005300207308 */ /* 0x000ea20000000800 */
[----:B-1----:R-:W-:-:S07]  /*5cd0*/  @!P5 FMUL R13, R13, R13 ;  /* 0x0000000d0d0dd220 */ /* 0x002fce0000400000 */
[----:B------:R-:W-:Y:S01]  /*5ce0*/  @!P6 FMUL R79, R79, 0.5 ;  /* 0x3f0000004f4fe820 */ /* 0x000fe20000400000 */
[----:B------:R-:W1:Y:S01]  /*5cf0*/  MUFU.EX2 R70, R74 ;  /* 0x0000004a00467308 */ /* 0x000e620000000800 */
[----:B--2---:R-:W-:Y:S01]  /*5d00*/  @!P4 FMUL R32, R32, R32 ;  /* 0x000000202020c220 */ /* 0x004fe20000400000 */
[----:B------:R-:W-:Y:S01]  /*5d10*/  FSETP.GEU.AND P4, PT, R81, -126, PT ;  /* 0xc2fc00005100780b */ /* 0x000fe20003f8e000 */
[----:B-1----:R-:W-:Y:S01]  /*5d20*/  @!P3 FMUL R70, R70, R70 ;  /* 0x000000464646b220 */ /* 0x002fe20000400000 */
[----:B------:R-:W-:Y:S01]  /*5d30*/  FSETP.GEU.AND P3, PT, R72, -126, PT ;  /* 0xc2fc00004800780b */ /* 0x000fe20003f6e000 */
[----:B------:R-:W-:Y:S02]  /*5d40*/  WARPGROUP.DEPBAR.LE gsb0, 0x0 ;  /* 0x00008000000079c5 */ /* 0x000fe40000010000 */
[----:B------:R-:W-:-:S08]  /*5d50*/  F2FP.BF16.F32.PACK_AB R25, R55, R52 ;  /* 0x000000343719723e */ /* 0x000fd000000010ff */
[----:B------:R-:W-:Y:S01]  /*5d60*/  @!P4 FMUL R81, R81, 0.5 ;  /* 0x3f0000005151c820 */ /* 0x000fe20000400000 */
[----:B------:R-:W-:Y:S02]  /*5d70*/  F2FP.BF16.F32.PACK_AB R27, R57, R56 ;  /* 0x00000038391b723e */ /* 0x000fe400000010ff */
[----:B------:R-:W-:Y:S01]  /*5d80*/  F2FP.BF16.F32.PACK_AB R24, R60, R59 ;  /* 0x0000003b3c18723e */ /* 0x000fe200000010ff */
[----:B------:R-:W-:Y:S01]  /*5d90*/  FADD R59, R58, R59 ;  /* 0x0000003b3a3b7221 */ /* 0x000fe20000000000 */
[----:B------:R-:W-:Y:S01]  /*5da0*/  F2FP.BF16.F32.PACK_AB R26, R62, R61 ;  /* 0x0000003d3e1a723e */ /* 0x000fe200000010ff */
[----:B------:R-:W1:Y:S02]  /*5db0*/  MUFU.EX2 R81, R81 ;  /* 0x0000005100517308 */ /* 0x000e640000000800 */
[----:B------:R-:W-:Y:S01]  /*5dc0*/  FADD R60, R59, R60 ;  /* 0x0000003c3b3c7221 */ /* 0x000fe20000000000 */
[----:B------:R-:W-:Y:S01]  /*5dd0*/  WARPGROUP.ARRIVE ;  /* 0x00000000000079c5 */ /* 0x000fe20000000000 */
[----:B------:R-:W-:-:S02]  /*5de0*/  @!P3 FMUL R72, R72, 0.5 ;  /* 0x3f0000004848b820 */ /* 0x000fc40000400000 */
[----:B------:R-:W-:-:S03]  /*5df0*/  FADD R61, R60, R61 ;  /* 0x0000003d3c3d7221 */ /* 0x000fc60000000000 */
[----:B------:R-:W-:Y:S01]  /*5e00*/  HGMMA.64x16x16.F32.BF16 R88, R24, gdesc[UR8].tnspB, R88, gsb0 ;  /* 0x4020000818587df0 */ /* 0x000fe20008001858 */
[----:B------:R-:W-:Y:S01]  /*5e10*/  UMOV UR10, UR8 ;  /* 0x00000008000a7c82 */ /* 0x000fe20008000000 */
[----:B------:R-:W-:Y:S01]  /*5e20*/  UMOV UR11, 0xc0000010 ;  /* 0xc0000010000b7882 */ /* 0x000fe20000000000 */
[----:B------:R-:W-:Y:S01]  /*5e30*/  UIADD3 UR8, UR6, 0xc0, URZ ;  /* 0x000000c006087890 */ /* 0x000fe2000fffe03f */
[----:B------:R-:W-:Y:S01]  /*5e40*/  FADD R62, R61, R62 ;  /* 0x0000003e3d3e7221 */ /* 0x000fe20000000000 */
[----:B------:R-:W-:Y:S01]  /*5e50*/  UIADD3 UR6, UR6, 0xe0, URZ ;  /* 0x000000e006067890 */ /* 0x000fe2000fffe03f */
[----:B-1----:R-:W-:Y:S01]  /*5e60*/  @!P4 FMUL R81, R81, R81 ;  /* 0x000000515151c220 */ /* 0x002fe20000400000 */
[----:B------:R-:W-:-:S04]  /*5e70*/  ISETP.NE.AND P4, PT, R15, 0x4, PT ;  /* 0x000000040f00780c */ /* 0x000fc80003f85270 */
[----:B------:R-:W-:Y:S01]  /*5e80*/  SEL R15, R15, RZ, P4 ;  /* 0x000000ff0f0f7207 */ /* 0x000fe20002000000 */
[----:B------:R-:W-:Y:S02]  /*5e90*/  WARPGROUP.DEPBAR.LE gsb0, 0x0 ;  /* 0x00008000000079c5 */ /* 0x000fe40000010000 */
[----:B------:R-:W-:Y:S01]  /*5ea0*/  FADD R24, R21, R22 ;  /* 0x0000001615187221 */ /* 0x000fe20000000000 */
[----:B------:R-:W-:Y:S01]  /*5eb0*/  F2FP.BF16.F32.PACK_AB R25, R66, R63 ;  /* 0x0000003f4219723e */ /* 0x000fe200000010ff */
[----:B------:R-:W1:Y:S01]  /*5ec0*/  MUFU.EX2 R22, R79 ;  /* 0x0000004f00167308 */ /* 0x000e620000000800 */
[----:B------:R-:W-:Y:S01]  /*5ed0*/  F2FP.BF16.F32.PACK_AB R27, R64, R67 ;  /* 0x00000043401b723e */ /* 0x000fe200000010ff */
[----:B------:R-:W-:Y:S01]  /*5ee0*/  FADD R24, R24, R23 ;  /* 0x0000001718187221 */ /* 0x000fe20000000000 */
[----:B------:R-:W-:Y:S01]  /*5ef0*/  F2FP.BF16.F32.PACK_AB R26, R69, R100 ;  /* 0x00000064451a723e */ /* 0x000fe200000010ff */
[--C-:B------:R-:W-:Y:S01]  /*5f00*/  FFMA R23, R76, UR20, -R20.reuse ;  /* 0x000000144c177c23 */ /* 0x100fe20008000814 */
[----:B------:R-:W-:Y:S01]  /*5f10*/  FFMA R20, R85, UR20, -R20 ;  /* 0x0000001455147c23 */ /* 0x000fe20008000814 */
[----:B------:R-:W-:Y:S01]  /*5f20*/  FADD R31, R24, R31 ;  /* 0x0000001f181f7221 */ /* 0x000fe20000000000 */
[----:B------:R-:W-:Y:S01]  /*5f30*/  F2FP.BF16.F32.PACK_AB R24, R68, R65 ;  /* 0x000000414418723e */ /* 0x000fe200000010ff */
[----:B------:R-:W2:Y:S01]  /*5f40*/  MUFU.EX2 R21, R72 ;  /* 0x0000004800157308 */ /* 0x000ea20000000800 */
[----:B------:R-:W-:Y:S01]  /*5f50*/  FSETP.GEU.AND P5, PT, R23, -126, PT ;  /* 0xc2fc00001700780b */ /* 0x000fe20003fae000 */
[----:B------:R-:W-:Y:S01]  /*5f60*/  FADD R38, R31, R38 ;  /* 0x000000261f267221 */ /* 0x000fe20000000000 */
[----:B------:R-:W-:Y:S01]  /*5f70*/  WARPGROUP.ARRIVE ;  /* 0x00000000000079c5 */ /* 0x000fe20000000000 */
[----:B------:R-:W-:-:S02]  /*5f80*/  FADD R65, R62, R65 ;  /* 0x000000413e417221 */ /* 0x000fc40000000000 */
[----:B------:R-:W-:Y:S02]  /*5f90*/  FADD R35, R38, R35 ;  /* 0x0000002326237221 */ /* 0x000fe40000000000 */
[----:B------:R-:W-:Y:S01]  /*5fa0*/  FADD R65, R65, R68 ;  /* 0x0000004441417221 */ /* 0x000fe20000000000 */
[----:B------:R-:W-:Y:S01]  /*5fb0*/  HGMMA.64x16x16.F32.BF16 R88, R24, gdesc[UR8].tnspB, R88, gsb0 ;  /* 0x4020000818587df0 */ /* 0x000fe20008001858 */
[----:B-1----:R-:W-:Y:S01]  /*5fc0*/  @!P6 FMUL R22, R22, R22 ;  /* 0x000000161616e220 */ /* 0x002fe20000400000 */
[----:B------:R-:W-:Y:S01]  /*5fd0*/  FSETP.GEU.AND P6, PT, R77, -126, PT ;  /* 0xc2fc00004d00780b */ /* 0x000fe20003fce000 */
[----:B------:R-:W-:Y:S01]  /*5fe0*/  UMOV UR10, UR8 ;  /* 0x00000008000a7c82 */ /* 0x000fe20008000000 */
[----:B------:R-:W-:Y:S01]  /*5ff0*/  UMOV UR11, 0xc0000010 ;  /* 0xc0000010000b7882 */ /* 0x000fe20000000000 */
[----:B------:R-:W-:Y:S01]  /*6000*/  @!P5 FMUL R23, R23, 0.5 ;  /* 0x3f0000001717d820 */ /* 0x000fe20000400000 */
[----:B------:R-:W-:Y:S01]  /*6010*/  FADD R100, R65, R100 ;  /* 0x0000006441647221 */ /* 0x000fe20000000000 */
[----:B--2---:R-:W-:Y:S01]  /*6020*/  @!P3 FMUL R21, R21, R21 ;  /* 0x000000151515b220 */ /* 0x004fe20000400000 */
[----:B------:R-:W-:-:S02]  /*6030*/  FSETP.GEU.AND P3, PT, R29, -126, PT ;  /* 0xc2fc00001d00780b */ /* 0x000fc40003f6e000 */
[----:B------:R-:W-:Y:S01]  /*6040*/  FADD R100, R100, R69 ;  /* 0x0000004564647221 */ /* 0x000fe20000000000 */
[----:B------:R-:W1:Y:S04]  /*6050*/  MUFU.EX2 R23, R23 ;  /* 0x0000001700177308 */ /* 0x000e680000000800 */
[----:B------:R-:W-:-:S06]  /*6060*/  @!P6 FMUL R77, R77, 0.5 ;  /* 0x3f0000004d4de820 */ /* 0x000fcc0000400000 */
[----:B------:R-:W-:Y:S01]  /*6070*/  @!P3 FMUL R29, R29, 0.5 ;  /* 0x3f0000001d1db820 */ /* 0x000fe20000400000 */
[----:B-1----:R-:W-:Y:S01]  /*6080*/  @!P5 FMUL R23, R23, R23 ;  /* 0x000000171717d220 */ /* 0x002fe20000400000 */
[----:B------:R-:W-:-:S04]  /*6090*/  FSETP.GEU.AND P5, PT, R86, -126, PT ;  /* 0xc2fc00005600780b */ /* 0x000fc80003fae000 */
[----:B------:R-:W1:Y:S01]  /*60a0*/  MUFU.EX2 R29, R29 ;  /* 0x0000001d001d7308 */ /* 0x000e620000000800 */
[----:B------:R-:W-:Y:S02]  /*60b0*/  WARPGROUP.DEPBAR.LE gsb0, 0x0 ;  /* 0x00008000000079c5 */ /* 0x000fe40000010000 */
[----:B------:R-:W-:-:S06]  /*60c0*/  FADD R24, R35, R30 ;  /* 0x0000001e23187221 */ /* 0x000fcc0000000000 */
[----:B------:R-:W-:Y:S01]  /*60d0*/  @!P5 FMUL R86, R86, 0.5 ;  /* 0x3f0000005656d820 */ /* 0x000fe20000400000 */
[----:B------:R-:W2:Y:S01]  /*60e0*/  MUFU.EX2 R30, R77 ;  /* 0x0000004d001e7308 */ /* 0x000ea20000000800 */
[----:B------:R-:W-:Y:S01]  /*60f0*/  F2FP.BF16.F32.PACK_AB R25, R11, R70 ;  /* 0x000000460b19723e */ /* 0x000fe200000010ff */
[----:B------:R-:W-:Y:S01]  /*6100*/  FADD R37, R24, R37 ;  /* 0x0000002518257221 */ /* 0x000fe20000000000 */
[----:B------:R-:W-:Y:S01]  /*6110*/  F2FP.BF16.F32.PACK_AB R27, R22, R13 ;  /* 0x0000000d161b723e */ /* 0x000fe200000010ff */
[----:B-1----:R-:W-:Y:S01]  /*6120*/  @!P3 FMUL R29, R29, R29 ;  /* 0x0000001d1d1db220 */ /* 0x002fe20000400000 */
[----:B------:R-:W-:Y:S01]  /*6130*/  F2FP.BF16.F32.PACK_AB R24, R28, R21 ;  /* 0x000000151c18723e */ /* 0x000fe200000010ff */
[----:B------:R-:W-:Y:S01]  /*6140*/  FADD R37, R37, R42 ;  /* 0x0000002a25257221 */ /* 0x000fe20000000000 */
[----:B------:R-:W-:Y:S01]  /*6150*/  FSETP.GEU.AND P3, PT, R80, -126, PT ;  /* 0xc2fc00005000780b */ /* 0x000fe20003f6e000 */
[----:B------:R-:W1:Y:S01]  /*6160*/  MUFU.EX2 R86, R86 ;  /* 0x0000005600567308 */ /* 0x000e620000000800 */
[----:B------:R-:W-:Y:S01]  /*6170*/  FADD R21, R100, R21 ;  /* 0x0000001564157221 */ /* 0x000fe20000000000 */
[----:B------:R-:W-:-:S03]  /*6180*/  FADD R40, R37, R40 ;  /* 0x0000002825287221 */ /* 0x000fc60000000000 */
[----:B------:R-:W-:Y:S01]  /*6190*/  FADD R28, R21, R28 ;  /* 0x0000001c151c7221 */ /* 0x000fe20000000000 */
[----:B------:R-:W-:Y:S01]  /*61a0*/  FADD R40, R40, R41 ;  /* 0x0000002928287221 */ /* 0x000fe20000000000 */
[----:B--2---:R-:W-:Y:S01]  /*61b0*/  @!P6 FMUL R30, R30, R30 ;  /* 0x0000001e1e1ee220 */ /* 0x004fe20000400000 */
[----:B------:R-:W-:Y:S02]  /*61c0*/  FSETP.GEU.AND P6, PT, R19, -126, PT ;  /* 0xc2fc00001300780b */ /* 0x000fe40003fce000 */
[----:B------:R-:W-:Y:S02]  /*61d0*/  FADD R47, R40, R47 ;  /* 0x0000002f282f7221 */ /* 0x000fe40000000000 */
[----:B------:R-:W-:Y:S01]  /*61e0*/  @!P3 FMUL R80, R80, 0.5 ;  /* 0x3f0000005050b820 */ /* 0x000fe20000400000 */
[----:B------:R-:W-:Y:S01]  /*61f0*/  F2FP.BF16.F32.PACK_AB R26, R30, R23 ;  /* 0x000000171e1a723e */ /* 0x000fe200000010ff */
[----:B------:R-:W-:Y:S01]  /*6200*/  FADD R47, R47, R50 ;  /* 0x000000322f2f7221 */ /* 0x000fe20000000000 */
[----:B------:R-:W-:Y:S01]  /*6210*/  FADD R23, R28, R23 ;  /* 0x000000171c177221 */ /* 0x000fe20000000000 */
[----:B-1----:R-:W-:Y:S01]  /*6220*/  @!P5 FMUL R86, R86, R86 ;  /* 0x000000565656d220 */ /* 0x002fe20000400000 */
[----:B------:R-:W-:Y:S01]  /*6230*/  WARPGROUP.ARRIVE ;  /* 0x00000000000079c5 */ /* 0x000fe20000000000 */
[----:B------:R-:W-:Y:S01]  /*6240*/  FSETP.GEU.AND P5, PT, R20, -126, PT ;  /* 0xc2fc00001400780b */ /* 0x000fe20003fae000 */
[----:B------:R-:W1:Y:S01]  /*6250*/  MUFU.EX2 R80, R80 ;  /* 0x0000005000507308 */ /* 0x000e620000000800 */
[----:B------:R-:W-:Y:S01]  /*6260*/  FADD R48, R47, R48 ;  /* 0x000000302f307221 */ /* 0x000fe20000000000 */
[----:B------:R-:W-:Y:S01]  /*6270*/  FADD R23, R23, R30 ;  /* 0x0000001e17177221 */ /* 0x000fe20000000000 */
[----:B------:R-:W-:Y:S01]  /*6280*/  @!P6 FMUL R19, R19, 0.5 ;  /* 0x3f0000001313e820 */ /* 0x000fe20000400000 */
[----:B------:R-:W-:Y:S01]  /*6290*/  HGMMA.64x16x16.F32.BF16 R88, R24, gdesc[UR8].tnspB, R88, gsb0 ;  /* 0x4020000818587df0 */ /* 0x000fe20008001858 */
[----:B------:R-:W-:-:S04]  /*62a0*/  FADD R49, R48, R49 ;  /* 0x0000003130317221 */ /* 0x000fc80000000000 */
[----:B------:R-:W2:Y:S01]  /*62b0*/  MUFU.EX2 R19, R19 ;  /* 0x0000001300137308 */ /* 0x000ea20000000800 */
[----:B------:R-:W-:Y:S02]  /*62c0*/  FADD R52, R49, R52 ;  /* 0x0000003431347221 */ /* 0x000fe40000000000 */
[----:B------:R-:W-:Y:S02]  /*62d0*/  @!P5 FMUL R20, R20, 0.5 ;  /* 0x3f0000001414d820 */ /* 0x000fe40000400000 */
[----:B------:R-:W-:Y:S01]  /*62e0*/  FADD R55, R52, R55 ;  /* 0x0000003734377221 */ /* 0x000fe20000000000 */
[----:B-1----:R-:W-:-:S03]  /*62f0*/  @!P3 FMUL R80, R80, R80 ;  /* 0x000000505050b220 */ /* 0x002fc60000400000 */
[----:B------:R-:W1:Y:S01]  /*6300*/  MUFU.EX2 R20, R20 ;  /* 0x0000001400147308 */ /* 0x000e620000000800 */
[----:B------:R-:W-:Y:S01]  /*6310*/  FADD R56, R55, R56 ;  /* 0x0000003837387221 */ /* 0x000fe20000000000 */
[----:B------:R-:W-:Y:S01]  /*6320*/  ISETP.NE.AND P3, PT, R5, 0x4, PT ;  /* 0x000000040500780c */ /* 0x000fe20003f65270 */
[----:B------:R-:W-:Y:S02]  /*6330*/  FADD R23, R23, R80 ;  /* 0x0000005017177221 */ /* 0x000fe40000000000 */
[----:B------:R-:W-:Y:S01]  /*6340*/  FADD R56, R56, R57 ;  /* 0x0000003938387221 */ /* 0x000fe20000000000 */
[----:B------:R-:W-:Y:S01]  /*6350*/  SEL R5, R5, RZ, P3 ;  /* 0x000000ff05057207 */ /* 0x000fe20001800000 */
[----:B------:R-:W-:Y:S01]  /*6360*/  FADD R23, R23, R81 ;  /* 0x0000005117177221 */ /* 0x000fe20000000000 */
[----:B--2---:R-:W-:Y:S01]  /*6370*/  @!P6 FMUL R19, R19, R19 ;  /* 0x000000131313e220 */ /* 0x004fe20000400000 */
[----:B------:R-:W-:Y:S01]  /*6380*/  FSETP.GEU.AND P6, PT, R84, -126, PT ;  /* 0xc2fc00005400780b */ /* 0x000fe20003fce000 */
[----:B------:R-:W-:-:S04]  /*6390*/  FADD R63, R56, R63 ;  /* 0x0000003f383f7221 */ /* 0x000fc80000000000 */
[----:B------:R-:W-:Y:S01]  /*63a0*/  FADD R66, R63, R66 ;  /* 0x000000423f427221 */ /* 0x000fe20000000000 */
[----:B-1----:R-:W-:-:S03]  /*63b0*/  @!P5 FMUL R20, R20, R20 ;  /* 0x000000141414d220 */ /* 0x002fc60000400000 */
[----:B------:R-:W-:-:S04]  /*63c0*/  FADD R67, R66, R67 ;  /* 0x0000004342437221 */ /* 0x000fc80000000000 */
[----:B------:R-:W-:Y:S01]  /*63d0*/  @!P6 FMUL R84, R84, 0.5 ;  /* 0x3f0000005454e820 */ /* 0x000fe20000400000 */
[----:B------:R-:W-:-:S04]  /*63e0*/  FADD R67, R67, R64 ;  /* 0x0000004043437221 */ /* 0x000fc80000000000 */
[----:B------:R-:W-:Y:S01]  /*63f0*/  FADD R70, R67, R70 ;  /* 0x0000004643467221 */ /* 0x000fe20000000000 */
[----:B------:R-:W1:Y:S01]  /*6400*/  MUFU.EX2 R84, R84 ;  /* 0x0000005400547308 */ /* 0x000e620000000800 */
[----:B------:R-:W-:Y:S02]  /*6410*/  WARPGROUP.DEPBAR.LE gsb0, 0x0 ;  /* 0x00008000000079c5 */ /* 0x000fe40000010000 */
[----:B------:R-:W-:Y:S01]  /*6420*/  F2FP.BF16.F32.PACK_AB R25, R32, R29 ;  /* 0x0000001d2019723e */ /* 0x000fe200000010ff */
[----:B------:R-:W-:Y:S01]  /*6430*/  FADD R70, R70, R11 ;  /* 0x0000000b46467221 */ /* 0x000fe20000000000 */
[----:B------:R-:W-:Y:S01]  /*6440*/  F2FP.BF16.F32.PACK_AB R27, R19, R86 ;  /* 0x00000056131b723e */ /* 0x000fe200000010ff */
[----:B------:R-:W-:Y:S01]  /*6450*/  IMAD R11, R5, 0x8, R12 ;  /* 0x00000008050b7824 */ /* 0x000fe200078e020c */
[----:B------:R-:W-:Y:S01]  /*6460*/  F2FP.BF16.F32.PACK_AB R24, R81, R80 ;  /* 0x000000505118723e */ /* 0x000fe200000010ff */
[----:B------:R-:W-:Y:S01]  /*6470*/  FADD R13, R70, R13 ;  /* 0x0000000d460d7221 */ /* 0x000fe20000000000 */
[----:B------:R-:W-:-:S02]  /*6480*/  VIADD R5, R5, 0x1 ;  /* 0x0000000105057836 */ /* 0x000fc40000000000 */
[----:B------:R-:W-:Y:S01]  /*6490*/  PRMT R11, RZ, 0x654, R11 ;  /* 0x00000654ff0b7816 */ /* 0x000fe2000000000b */
[----:B------:R-:W-:Y:S02]  /*64a0*/  FADD R22, R13, R22 ;  /* 0x000000160d167221 */ /* 0x000fe40000000000 */
[C---:B------:R-:W-:Y:S02]  /*64b0*/  ISETP.NE.AND P3, PT, R5.reuse, 0x4, PT ;  /* 0x000000040500780c */ /* 0x040fe40003f65270 */
[----:B------:R-:W-:Y:S01]  /*64c0*/  FADD R29, R22, R29 ;  /* 0x0000001d161d7221 */ /* 0x000fe20000000000 */
[----:B-1----:R-:W-:Y:S01]  /*64d0*/  @!P6 FMUL R84, R84, R84 ;  /* 0x000000545454e220 */ /* 0x002fe20000400000 */
[----:B------:R-:W-:Y:S02]  /*64e0*/  SEL R5, R5, RZ, P3 ;  /* 0x000000ff05057207 */ /* 0x000fe40001800000 */
[----:B------:R-:W-:Y:S01]  /*64f0*/  FADD R29, R29, R32 ;  /* 0x000000201d1d7221 */ /* 0x000fe20000000000 */
[----:B------:R-:W-:Y:S01]  /*6500*/  FADD R23, R23, R84 ;  /* 0x0000005417177221 */ /* 0x000fe20000000000 */
[----:B------:R-:W-:-:S02]  /*6510*/  F2FP.BF16.F32.PACK_AB R26, R20, R84 ;  /* 0x00000054141a723e */ /* 0x000fc400000010ff */
[----:B------:R-:W-:Y:S01]  /*6520*/  FADD R29, R29, R86 ;  /* 0x000000561d1d7221 */ /* 0x000fe20000000000 */
[----:B------:R-:W-:Y:S01]  /*6530*/  FADD R13, R23, R20 ;  /* 0x00000014170d7221 */ /* 0x000fe20000000000 */
[----:B------:R-:W-:-:S06]  /*6540*/  WARPGROUP.ARRIVE ;  /* 0x00000000000079c5 */ /* 0x000fcc0000000000 */
[----:B------:R-:W-:Y:S03]  /*6550*/  HGMMA.64x16x16.F32.BF16 R88, R24, gdesc[UR4].tnspB, R88, gsb0 ;  /* 0x4020000418587df0 */ /* 0x000fe60008001858 */
[----:B------:R-:W-:Y:S02]  /*6560*/  WARPGROUP.DEPBAR.LE gsb0, 0x0 ;  /* 0x00008000000079c5 */ /* 0x000fe40000010000 */
[----:B------:R1:W-:Y:S02]  /*6570*/  SYNCS.ARRIVE.TRANS64.RED.A1T0 RZ, [R11+URZ], RZ ;  /* 0x000000ff0bff79a7 */ /* 0x0003e4000810043f */
[----:B-1----:R-:W-:-:S04]  /*6580*/  SEL R11, RZ, 0x1, P4 ;  /* 0x00000001ff0b7807 */ /* 0x002fc80002000000 */
[----:B------:R-:W-:Y:S01]  /*6590*/  LOP3.LUT R0, R0, R11, RZ, 0x3c, !PT ;  /* 0x0000000b00007212 */ /* 0x000fe200078e3cff */
[----:B------:R-:W-:Y:S01]  /*65a0*/  FADD R11, R29, R19 ;  /* 0x000000131d0b7221 */ /* 0x000fe20000000000 */
[----:B------:R-:W-:Y:S06]  /*65b0*/  @P2 BRA `(.L_x_31) ;  /* 0x0000000000982947 */ /* 0x000fec0003800000 */
[----:B------:R-:W-:Y:S01]  /*65c0*/  ISETP.LT.OR P2, PT, R6, 0x1, !P0 ;  /* 0x000000010600780c */ /* 0x000fe20004741670 */
[----:B------:R-:W-:-:S12]  /*65d0*/  BSSY B0, `(.L_x_32) ;  /* 0x0000023000007945 */ /* 0x000fd80003800000 */
[----:B------:R-:W-:Y:S05]  /*65e0*/  @P2 BRA `(.L_x_33) ;  /* 0x0000000000842947 */ /* 0x000fea0003800000 */
[----:B------:R-:W-:Y:S01]  /*65f0*/  IMAD R19, R3, 0x8, R2 ;  /* 0x0000000803137824 */ /* 0x000fe200078e0202 */
[----:B------:R-:W-:Y:S02]  /*6600*/  SHF.L.U32 R20, R4, 0x1f, RZ ;  /* 0x0000001f04147819 */ /* 0x000fe400000006ff */
[----:B------:R-:W-:Y:S02]  /*6610*/  ISETP.NE.AND P3, PT, R9, RZ, PT ;  /* 0x000000ff0900720c */ /* 0x000fe40003f65270 */
[----:B------:R-:W1:Y:S02]  /*6620*/  SYNCS.PHASECHK.TRANS64.TRYWAIT P2, [R19+URZ+0x4820], R20 ;  /* 0x00482014130075a7 */ /* 0x000e64000804017f */
[----:B-1----:R-:W-:Y:S09]  /*6630*/  @!P2 BRA `(.L_x_34) ;  /* 0x0000004400b0a947 */ /* 0x002ff20003800000 */
.L_x_81:
[----:B------:R-:W-:Y:S05]  /*6640*/  @P3 BRA `(.L_x_35) ;  /* 0x0000000000143947 */ /* 0x000fea0003800000 */
[----:B------:R-:W-:Y:S01]  /*6650*/  ISETP.NE.AND P2, PT, R16, RZ, PT ;  /* 0x000000ff1000720c */ /* 0x000fe20003f45270 */
[----:B-1----:R-:W-:-:S04]  /*6660*/  IMAD.MOV.U32 R20, RZ, RZ, 0x1000 ;  /* 0x00001000ff147424 */ /* 0x002fc800078e00ff */
[----:B------:R2:W-:Y:S08]  /*6670*/  SYNCS.ARRIVE.TRANS64 RZ, [R19+URZ+0x4800], R20 ;  /* 0x0048001413ff79a7 */ /* 0x0005f0000800003f */
[----:B------:R-:W-:Y:S05]  /*6680*/  @!P2 BRA `(.L_x_35) ;  /* 0x000000000004a947 */ /* 0x000fea0003800000 */
[----:B------:R-:W-:Y:S01]  /*6690*/  BPT.TRAP 0x1 ;  /* 0x000000040000795c */ /* 0x000fe20000300000 */
.L_x_35:
[----:B-12---:R-:W-:Y:S01]  /*66a0*/  LEA R20, R3, R2, 0xc ;  /* 0x0000000203147211 */ /* 0x006fe200078e60ff */
        /* <DEDUP_REMOVED lines=8> */
[----:B------:R-:W-:Y:S01]  /*6730*/  UMOV UR12, UR36 ;  /* 0x00000024000c7c82 */ /* 0x000fe20008000000 */
[----:B------:R-:W-:Y:S01]  /*6740*/  UMOV UR13, UR37 ;  /* 0x00000025000d7c82 */ /* 0x000fe20008000000 */
[----:B------:R-:W-:-:S02]  /*6750*/  VIADD R3, R3, 0x1 ;  /* 0x0000000103037836 */ /* 0x000fc40000000000 */
[----:B------:R-:W-:Y:S02]  /*6760*/  VIADD R7, R7, 0x1 ;  /* 0x0000000107077836 */ /* 0x000fe40000000000 */
[----:B------:R-:W-:Y:S01]  /*6770*/  USHF.L.U32 UR11, UR11, 0x7, URZ ;  /* 0x000000070b0b7899 */ /* 0x000fe2000800063f */
[C---:B------:R-:W-:Y:S01]  /*6780*/  ISETP.NE.AND P2, PT, R3.reuse, 0x4, PT ;  /* 0x000000040300780c */ /* 0x040fe20003f45270 */
[----:B------:R-:W-:Y:S02]  /*6790*/  UIADD3 UR9, UR9, 0x4800, URZ ;  /* 0x0000480009097890 */ /* 0x000fe4000fffe03f */
[----:B------:R-:W-:Y:S01]  /*67a0*/  UIADD3 UR8, UR8, 0x800, URZ ;  /* 0x0000080008087890 */ /* 0x000fe2000fffe03f */
[----:B------:R-:W-:Y:S02]  /*67b0*/  SEL R19, RZ, 0x1, P2 ;  /* 0x00000001ff137807 */ /* 0x000fe40001000000 */
[----:B------:R-:W-:Y:S02]  /*67c0*/  SEL R3, R3, RZ, P2 ;  /* 0x000000ff03037207 */ /* 0x000fe40001000000 */
[----:B------:R-:W-:-:S04]  /*67d0*/  LOP3.LUT R4, R4, R19, RZ, 0x3c, !PT ;  /* 0x0000001304047212 */ /* 0x000fc800078e3cff */
[----:B------:R1:W-:Y:S02]  /*67e0*/  UTMALDG.4D [UR8], [UR6], desc[UR22] ;  /* 0x00001608060075b4 */ /* 0x0003e40008019000 */
[----:B-1----:R-:W-:Y:S01]  /*67f0*/  NOP ;  /* 0x0000000000007918 */ /* 0x002fe20000000000 */
.L_x_33:
[----:B------:R-:W-:Y:S05]  /*6800*/  BSYNC B0 ;  /* 0x0000000000007941 */ /* 0x000fea0003800000 */
.L_x_32:
[----:B------:R-:W-:-:S07]  /*6810*/  VIADD R6, R6, 0xffffffff ;  /* 0xffffffff06067836 */ /* 0x000fce0000000000 */
.L_x_31:
[----:B------:R-:W-:Y:S01]  /*6820*/  IADD3 R10, R10, 0x80, RZ ;  /* 0x000000800a0a7810 */ /* 0x000fe20007ffe0ff */
[----:B------:R-:W-:Y:S02]  /*6830*/  IMAD.MOV.U32 R19, RZ, RZ, R14 ;  /* 0x000000ffff137224 */ /* 0x000fe400078e000e */
[----:B------:R-:W-:Y:S01]  /*6840*/  IMAD.MOV.U32 R21, RZ, RZ, R18 ;  /* 0x000000ffff157224 */ /* 0x000fe200078e0012 */
[----:B------:R-:W-:Y:S06]  /*6850*/  @P1 BRA `(.L_x_36) ;  /* 0xffffffd400601947 */ /* 0x000fec000383ffff */
.L_x_24:
[----:B------:R-:W-:-:S13]  /*6860*/  ISETP.GE.AND P1, PT, R17, 0x1, PT ;  /* 0x000000011100780c */ /* 0x000fda0003f26270 */
[----:B------:R-:W-:Y:S05]  /*6870*/  @!P1 BRA `(.L_x_37) ;  /* 0x0000003000f09947 */ /* 0x000fea0003800000 */
[----:B------:R-:W1:Y:S01]  /*6880*/  S2R R16, SR_TID.X ;  /* 0x0000000000107919 */ /* 0x000e620000002100 */
[----:B------:R-:W-:Y:S01]  /*6890*/  IMAD.MOV.U32 R21, RZ, RZ, R14 ;  /* 0x000000ffff157224 */ /* 0x000fe200078e000e */
[----:B------:R-:W-:Y:S02]  /*68a0*/  MOV R20, R18 ;  /* 0x0000001200147202 */ /* 0x000fe40000000f00 */
[----:B-1----:R-:W-:-:S07]  /*68b0*/  LOP3.LUT R16, R16, 0x1f, RZ, 0xc0, !PT ;  /* 0x0000001f10107812 */ /* 0x002fce00078ec0ff */
.L_x_50:
[----:B------:R-:W-:Y:S01]  /*68c0*/  IMAD R19, R15, 0x8, R2 ;  /* 0x000000080f137824 */ /* 0x000fe200078e0202 */
[----:B------:R-:W-:-:S07]  /*68d0*/  SHF.L.U32 R14, R0, 0x1f, RZ ;  /* 0x0000001f000e7819 */ /* 0x000fce00000006ff */
[----:B------:R-:W-:Y:S05]  /*68e0*/  YIELD ;  /* 0x0000000000007946 */ /* 0x000fea0003800000 */
[----:B------:R-:W1:Y:S02]  /*68f0*/  SYNCS.PHASECHK.TRANS64.TRYWAIT P1, [R19+URZ+0x4800], R14 ;  /* 0x0048000e130075a7 */ /* 0x000e64000802017f */
[----:B-1----:R-:W-:Y:S05]  /*6900*/  @!P1 BRA `(.L_x_38) ;  /* 0x0000004400109947 */ /* 0x002fea0003800000 */
.L_x_82:
[----:B------:R-:W-:Y:S05]  /*6910*/  WARPSYNC.ALL ;  /* 0x0000000000007948 */ /* 0x000fea0003800000 */
[----:B-1----:R-:W-:Y:S01]  /*6920*/  IMAD.MOV.U32 R19, RZ, RZ, -0x3ffffff0 ;  /* 0xc0000010ff137424 */ /* 0x002fe200078e00ff */
[----:B------:R-:W-:Y:S01]  /*6930*/  LEA R18, R15, UR14, 0x8 ;  /* 0x0000000e0f127c11 */ /* 0x000fe2000f8e40ff */
[----:B------:R-:W-:Y:S01]  /*6940*/  WARPGROUP.ARRIVE ;  /* 0x00000000000079c5 */ /* 0x000fe20000000000 */
[----:B------:R-:W-:Y:S02]  /*6950*/  ISETP.NE.AND P1, PT, R8, RZ, PT ;  /* 0x000000ff0800720c */ /* 0x000fe40003f25270 */
[----:B------:R-:W-:-:S02]  /*6960*/  R2UR UR6, R18 ;  /* 0x00000000120672ca */ /* 0x000fc400000e0000 */
[----:B------:R-:W-:-:S13]  /*6970*/  R2UR UR7, R19 ;  /* 0x00000000130772ca */ /* 0x000fda00000e0000 */
[----:B------:R-:W-:Y:S03]  /*6980*/  HGMMA.64x128x16.F32.BF16 R24, gdesc[UR4], RZ, !UPT, gsb0 ;  /* 0x01e00000041879f0 */ /* 0x000fe6000c0018ff */
[----:B------:R-:W-:Y:S02]  /*6990*/  WARPGROUP.DEPBAR.LE gsb0, 0x0 ;  /* 0x00008000000079c5 */ /* 0x000fe40000010000 */
[----:B------:R-:W-:Y:S05]  /*69a0*/  @P1 BRA `(.L_x_39) ;  /* 0x0000000000901947 */ /* 0x000fea0003800000 */
[----:B------:R-:W-:-:S13]  /*69b0*/  ISETP.LT.OR P2, PT, R6, 0x1, !P0 ;  /* 0x000000010600780c */ /* 0x000fda0004741670 */
[----:B------:R-:W-:Y:S05]  /*69c0*/  @P2 BRA `(.L_x_40) ;  /* 0x0000000000842947 */ /* 0x000fea0003800000 */
[----:B------:R-:W-:Y:S01]  /*69d0*/  IMAD R14, R3, 0x8, R2 ;  /* 0x00000008030e7824 */ /* 0x000fe200078e0202 */
[----:B------:R-:W-:Y:S02]  /*69e0*/  SHF.L.U32 R19, R4, 0x1f, RZ ;  /* 0x0000001f04137819 */ /* 0x000fe400000006ff */
[----:B------:R-:W-:Y:S02]  /*69f0*/  ISETP.NE.AND P3, PT, R9, RZ, PT ;  /* 0x000000ff0900720c */ /* 0x000fe40003f65270 */
[----:B------:R-:W1:Y:S02]  /*6a00*/  SYNCS.PHASECHK.TRANS64.TRYWAIT P2, [R14+URZ+0x4820], R19 ;  /* 0x004820130e0075a7 */ /* 0x000e64000804017f */
[----:B-1----:R-:W-:Y:S09]  /*6a10*/  @!P2 BRA `(.L_x_41) ;  /* 0x0000004000e0a947 */ /* 0x002ff20003800000 */
.L_x_83:
[----:B------:R-:W-:Y:S05]  /*6a20*/  @P3 BRA `(.L_x_42) ;  /* 0x0000000000143947 */ /* 0x000fea0003800000 */
[----:B------:R-:W-:Y:S02]  /*6a30*/  ISETP.NE.AND P2, PT, R16, RZ, PT ;  /* 0x000000ff1000720c */ /* 0x000fe40003f45270 */
[----:B-1----:R-:W-:-:S04]  /*6a40*/  MOV R19, 0x1000 ;  /* 0x0000100000137802 */ /* 0x002fc80000000f00 */
[----:B------:R2:W-:Y:S07]  /*6a50*/  SYNCS.ARRIVE.TRANS64 RZ, [R14+URZ+0x4800], R19 ;  /* 0x004800130eff79a7 */ /* 0x0005ee000800003f */
[----:B------:R-:W-:Y:S05]  /*6a60*/  @!P2 BRA `(.L_x_42) ;  /* 0x000000000004a947 */ /* 0x000fea0003800000 */
[----:B------:R-:W-:Y:S01]  /*6a70*/  BPT.TRAP 0x1 ;  /* 0x000000040000795c */ /* 0x000fe20000300000 */
.L_x_42:
        /* <DEDUP_REMOVED lines=11> */
[----:B------:R-:W-:Y:S01]  /*6b30*/  UMOV UR12, UR36 ;  /* 0x00000024000c7c82 */ /* 0x000fe20008000000 */
[----:B------:R-:W-:-:S02]  /*6b40*/  UMOV UR13, UR37 ;  /* 0x00000025000d7c82 */ /* 0x000fc40008000000 */
[----:B------:R-:W-:Y:S01]  /*6b50*/  USHF.L.U32 UR11, UR11, 0x7, URZ ;  /* 0x000000070b0b7899 */ /* 0x000fe2000800063f */
[C---:B------:R-:W-:Y:S01]  /*6b60*/  ISETP.NE.AND P2, PT, R3.reuse, 0x4, PT ;  /* 0x000000040300780c */ /* 0x040fe20003f45270 */
[----:B------:R-:W-:Y:S02]  /*6b70*/  UIADD3 UR9, UR9, 0x4800, URZ ;  /* 0x0000480009097890 */ /* 0x000fe4000fffe03f */
[----:B------:R-:W-:Y:S01]  /*6b80*/  UIADD3 UR8, UR8, 0x800, URZ ;  /* 0x0000080008087890 */ /* 0x000fe2000fffe03f */
[----:B-12---:R-:W-:Y:S02]  /*6b90*/  SEL R19, RZ, 0x1, P2 ;  /* 0x00000001ff137807 */ /* 0x006fe40001000000 */
[----:B------:R-:W-:Y:S02]  /*6ba0*/  SEL R3, R3, RZ, P2 ;  /* 0x000000ff03037207 */ /* 0x000fe40001000000 */
[----:B------:R-:W-:-:S04]  /*6bb0*/  LOP3.LUT R4, R4, R19, RZ, 0x3c, !PT ;  /* 0x0000001304047212 */ /* 0x000fc800078e3cff */
[----:B------:R1:W-:Y:S02]  /*6bc0*/  UTMALDG.4D [UR8], [UR6], desc[UR22] ;  /* 0x00001608060075b4 */ /* 0x0003e40008019000 */
[----:B-1----:R-:W-:Y:S01]  /*6bd0*/  NOP ;  /* 0x0000000000007918 */ /* 0x002fe20000000000 */
.L_x_40:
[----:B------:R-:W-:-:S07]  /*6be0*/  VIADD R6, R6, 0xffffffff ;  /* 0xffffffff06067836 */ /* 0x000fce0000000000 */
.L_x_39:
[----:B------:R-:W-:Y:S01]  /*6bf0*/  IADD3 R15, R15, 0x1, RZ ;  /* 0x000000010f0f7810 */ /* 0x000fe20007ffe0ff */
[----:B------:R-:W-:Y:S05]  /*6c00*/  WARPSYNC.ALL ;  /* 0x0000000000007948 */ /* 0x000fea0003800000 */
[----:B------:R-:W-:-:S04]  /*6c10*/  ISETP.NE.AND P2, PT, R15, 0x4, PT ;  /* 0x000000040f00780c */ /* 0x000fc80003f45270 */
[----:B------:R-:W-:Y:S02]  /*6c20*/  SEL R19, RZ, 0x1, P2 ;  /* 0x00000001ff137807 */ /* 0x000fe40001000000 */
[----:B------:R-:W-:Y:S02]  /*6c30*/  SEL R15, R15, RZ, P2 ;  /* 0x000000ff0f0f7207 */ /* 0x000fe40001000000 */
[----:B------:R-:W-:Y:S01]  /*6c40*/  LOP3.LUT R19, R0, R19, RZ, 0x3c, !PT ;  /* 0x0000001300137212 */ /* 0x000fe200078e3cff */
[C---:B------:R-:W-:Y:S01]  /*6c50*/  VIADD R0, R10.reuse, 0x1 ;  /* 0x000000010a007836 */ /* 0x040fe20000000000 */
[C---:B------:R-:W-:Y:S01]  /*6c60*/  ISETP.GE.AND P2, PT, R10.reuse, UR19, PT ;  /* 0x000000130a007c0c */ /* 0x040fe2000bf46270 */
[C---:B------:R-:W-:Y:S01]  /*6c70*/  VIADD R14, R10.reuse, 0x8 ;  /* 0x000000080a0e7836 */ /* 0x040fe20000000000 */
[----:B------:R-:W-:Y:S01]  /*6c80*/  SHF.L.U32 R98, R19, 0x1f, RZ ;  /* 0x0000001f13627819 */ /* 0x000fe200000006ff */
[----:B------:R-:W-:Y:S01]  /*6c90*/  VIADD R18, R10, 0x9 ;  /* 0x000000090a127836 */ /* 0x000fe20000000000 */
[----:B------:R-:W-:Y:S01]  /*6ca0*/  ISETP.GE.AND P4, PT, R0, UR19, PT ;  /* 0x0000001300007c0c */ /* 0x000fe2000bf86270 */
[----:B------:R-:W-:Y:S01]  /*6cb0*/  IMAD R103, R15, 0x8, R2 ;  /* 0x000000080f677824 */ /* 0x000fe200078e0202 */
[----:B------:R-:W-:Y:S01]  /*6cc0*/  IADD3 R0, R10, 0x10, RZ ;  /* 0x000000100a007810 */ /* 0x000fe20007ffe0ff */
[----:B------:R-:W-:Y:S01]  /*6cd0*/  BSSY B0, `(.L_x_43) ;  /* 0x00000dc000007945 */ /* 0x000fe20003800000 */
[----:B------:R-:W-:Y:S01]  /*6ce0*/  ISETP.GE.AND P3, PT, R14, UR19, PT ;  /* 0x000000130e007c0c */ /* 0x000fe2000bf66270 */
[----:B------:R-:W-:Y:S01]  /*6cf0*/  VIADD R14, R10, 0x18 ;  /* 0x000000180a0e7836 */ /* 0x000fe20000000000 */
[----:B------:R-:W-:Y:S01]  /*6d00*/  ISETP.GE.AND P5, PT, R0, UR19, PT ;  /* 0x0000001300007c0c */ /* 0x000fe2000bfa6270 */
[----:B------:R-:W-:Y:S01]  /*6d10*/  VIADD R0, R10, 0x11 ;  /* 0x000000110a007836 */ /* 0x000fe20000000000 */
[----:B------:R-:W-:-:S02]  /*6d20*/  FSEL R24, R24, -INF , !P2 ;  /* 0xff80000018187808 */ /* 0x000fc40005000000 */
[----:B------:R-:W-:Y:S02]  /*6d30*/  FSEL R23, R26, -INF , !P2 ;  /* 0xff8000001a177808 */ /* 0x000fe40005000000 */
[----:B------:R-:W-:Y:S01]  /*6d40*/  ISETP.GE.AND P2, PT, R0, UR19, PT ;  /* 0x0000001300007c0c */ /* 0x000fe2000bf46270 */
[----:B------:R-:W-:Y:S01]  /*6d50*/  VIADD R0, R10, 0x19 ;  /* 0x000000190a007836 */ /* 0x000fe20000000000 */
[----:B------:R-:W-:Y:S02]  /*6d60*/  FSEL R25, R25, -INF , !P4 ;  /* 0xff80000019197808 */ /* 0x000fe40006000000 */
[----:B------:R-:W-:Y:S02]  /*6d70*/  FSEL R27, R27, -INF , !P4 ;  /* 0xff8000001b1b7808 */ /* 0x000fe40006000000 */
[----:B------:R-:W-:Y:S01]  /*6d80*/  ISETP.GE.AND P6, PT, R18, UR19, PT ;  /* 0x0000001312007c0c */ /* 0x000fe2000bfc6270 */
[----:B------:R-:W-:Y:S01]  /*6d90*/  VIADD R18, R10, 0x49 ;  /* 0x000000490a127836 */ /* 0x000fe20000000000 */
[----:B------:R-:W-:-:S02]  /*6da0*/  ISETP.GE.AND P4, PT, R14, UR19, PT ;  /* 0x000000130e007c0c */ /* 0x000fc4000bf86270 */
[----:B------:R-:W-:Y:S02]  /*6db0*/  IADD3 R14, R10, 0x20, RZ ;  /* 0x000000200a0e7810 */ /* 0x000fe40007ffe0ff */
[----:B------:R-:W-:Y:S02]  /*6dc0*/  FSEL R28, R28, -INF , !P3 ;  /* 0xff8000001c1c7808 */ /* 0x000fe40005800000 */
[----:B------:R-:W-:Y:S02]  /*6dd0*/  FSEL R30, R30, -INF , !P3 ;  /* 0xff8000001e1e7808 */ /* 0x000fe40005800000 */
[----:B------:R-:W-:Y:S01]  /*6de0*/  ISETP.GE.AND P3, PT, R0, UR19, PT ;  /* 0x0000001300007c0c */ /* 0x000fe2000bf66270 */
[----:B------:R-:W-:Y:S01]  /*6df0*/  VIADD R0, R10, 0x21 ;  /* 0x000000210a007836 */ /* 0x000fe20000000000 */
[----:B------:R-:W-:Y:S02]  /*6e00*/  FSEL R29, R29, -INF , !P6 ;  /* 0xff8000001d1d7808 */ /* 0x000fe40007000000 */
[----:B------:R-:W-:-:S02]  /*6e10*/  FSEL R31, R31, -INF , !P6 ;  /* 0xff8000001f1f7808 */ /* 0x000fc40007000000 */
[----:B------:R-:W-:Y:S01]  /*6e20*/  ISETP.GE.AND P6, PT, R14, UR19, PT ;  /* 0x000000130e007c0c */ /* 0x000fe2000bfc6270 */
[----:B------:R-:W-:Y:S01]  /*6e30*/  VIADD R14, R10, 0x28 ;  /* 0x000000280a0e7836 */ /* 0x000fe20000000000 */
[----:B------:R-:W-:Y:S02]  /*6e40*/  FSEL R32, R32, -INF , !P5 ;  /* 0xff80000020207808 */ /* 0x000fe40006800000 */
[----:B------:R-:W-:Y:S02]  /*6e50*/  FSEL R34, R34, -INF , !P5 ;  /* 0xff80000022227808 */ /* 0x000fe40006800000 */
[----:B------:R-:W-:Y:S01]  /*6e60*/  ISETP.GE.AND P5, PT, R0, UR19, PT ;  /* 0x0000001300007c0c */ /* 0x000fe2000bfa6270 */
[----:B------:R-:W-:Y:S01]  /*6e70*/  VIADD R0, R10, 0x29 ;  /* 0x000000290a007836 */ /* 0x000fe20000000000 */
[----:B------:R-:W-:Y:S02]  /*6e80*/  FSEL R33, R33, -INF , !P2 ;  /* 0xff80000021217808 */ /* 0x000fe40005000000 */
[----:B------:R-:W-:-:S02]  /*6e90*/  FSEL R35, R35, -INF , !P2 ;  /* 0xff80000023237808 */ /* 0x000fc40005000000 */
[----:B------:R-:W-:Y:S02]  /*6ea0*/  ISETP.GE.AND P2, PT, R14, UR19, PT ;  /* 0x000000130e007c0c */ /* 0x000fe4000bf46270 */
[----:B------:R-:W-:Y:S02]  /*6eb0*/  IADD3 R14, R10, 0x30, RZ ;  /* 0x000000300a0e7810 */ /* 0x000fe40007ffe0ff */
[----:B------:R-:W-:Y:S02]  /*6ec0*/  FSEL R36, R36, -INF , !P4 ;  /* 0xff80000024247808 */ /* 0x000fe40006000000 */
[----:B------:R-:W-:Y:S02]  /*6ed0*/  FSEL R38, R38, -INF , !P4 ;  /* 0xff80000026267808 */ /* 0x000fe40006000000 */
        /* <DEDUP_REMOVED lines=10> */
[----:B------:R-:W-:-:S02]  /*6f80*/  FSEL R41, R41, -INF , !P5 ;  /* 0xff80000029297808 */ /* 0x000fc40006800000 */
[----:B------:R-:W-:Y:S02]  /*6f90*/  FSEL R43, R43, -INF , !P5 ;  /* 0xff8000002b2b7808 */ /* 0x000fe40006800000 */
[----:B------:R-:W-:Y:S02]  /*6fa0*/  ISETP.GE.AND P5, PT, R14, UR19, PT ;  /* 0x000000130e007c0c */ /* 0x000fe4000bfa6270 */
[----:B------:R-:W-:Y:S02]  /*6fb0*/  IADD3 R14, R10, 0x40, RZ ;  /* 0x000000400a0e7810 */ /* 0x000fe40007ffe0ff */
[----:B------:R-:W-:Y:S02]  /*6fc0*/  FSEL R44, R44, -INF , !P2 ;  /* 0xff8000002c2c7808 */ /* 0x000fe40005000000 */
[----:B------:R-:W-:Y:S02]  /*6fd0*/  FSEL R46, R46, -INF , !P2 ;  /* 0xff8000002e2e7808 */ /* 0x000fe40005000000 */
[----:B------:R-:W-:-:S02]  /*6fe0*/  FSEL R45, R45, -INF , !P4 ;  /* 0xff8000002d2d7808 */ /* 0x000fc40006000000 */
[----:B------:R-:W-:Y:S02]  /*6ff0*/  FSEL R47, R47, -INF , !P4 ;  /* 0xff8000002f2f7808 */ /* 0x000fe40006000000 */
[----:B------:R-:W-:Y:S01]  /*7000*/  ISETP.GE.AND P2, PT, R0, UR19, PT ;  /* 0x0000001300007c0c */ /* 0x000fe2000bf46270 */
[----:B------:R-:W-:Y:S01]  /*7010*/  VIADD R0, R10, 0x41 ;  /* 0x000000410a007836 */ /* 0x000fe20000000000 */
[----:B------:R-:W-:Y:S01]  /*7020*/  ISETP.GE.AND P4, PT, R14, UR19, PT ;  /* 0x000000130e007c0c */ /* 0x000fe2000bf86270 */
[----:B------:R-:W-:Y:S01]  /*7030*/  VIADD R14, R10, 0x48 ;  /* 0x000000480a0e7836 */ /* 0x000fe20000000000 */
[----:B------:R-:W-:Y:S02]  /*7040*/  FSEL R48, R48, -INF , !P3 ;  /* 0xff80000030307808 */ /* 0x000fe40005800000 */
[----:B------:R-:W-:Y:S02]  /*7050*/  FSEL R50, R50, -INF , !P3 ;  /* 0xff80000032327808 */ /* 0x000fe40005800000 */
[----:B------:R-:W-:-:S02]  /*7060*/  FSEL R49, R49, -INF , !P6 ;  /* 0xff80000031317808 */ /* 0x000fc40007000000 */
[----:B------:R-:W-:Y:S02]  /*7070*/  FSEL R51, R51, -INF , !P6 ;  /* 0xff80000033337808 */ /* 0x000fe40007000000 */
[----:B------:R-:W-:Y:S02]  /*7080*/  ISETP.GE.AND P3, PT, R0, UR19, PT ;  /* 0x0000001300007c0c */ /* 0x000fe4000bf66270 */
[----:B------:R-:W-:Y:S02]  /*7090*/  ISETP.GE.AND P6, PT, R14, UR19, PT ;  /* 0x000000130e007c0c */ /* 0x000fe4000bfc6270 */
        /* <DEDUP_REMOVED lines=24> */
[----:B------:R-:W-:Y:S02]  /*7220*/  FSEL R52, R52, -INF , !P5 ;  /* 0xff80000034347808 */ /* 0x000fe40006800000 */
[----:B------:R-:W-:Y:S02]  /*7230*/  FSEL R54, R54, -INF , !P5 ;  /* 0xff80000036367808 */ /* 0x000fe40006800000 */
[----:B------:R-:W-:-:S02]  /*7240*/  ISETP.GE.AND P5, PT, R18, UR19, PT ;  /* 0x0000001312007c0c */ /* 0x000fc4000bfa6270 */
[----:B------:R-:W-:Y:S02]  /*7250*/  IADD3 R18, R10, 0x50, RZ ;  /* 0x000000500a127810 */ /* 0x000fe40007ffe0ff */
[----:B------:R-:W-:Y:S02]  /*7260*/  FMNMX R0, R48, R97, !PT ;  /* 0x0000006130007209 */ /* 0x000fe40007800000 */
[----:B------:R-:W-:Y:S02]  /*7270*/  FMNMX R14, R50, R99, !PT ;  /* 0x00000063320e7209 */ /* 0x000fe40007800000 */
[----:B------:R-:W-:Y:S02]  /*7280*/  FSEL R53, R53, -INF , !P2 ;  /* 0xff80000035357808 */ /* 0x000fe40005000000 */
[----:B------:R-:W-:Y:S02]  /*7290*/  FSEL R55, R55, -INF , !P2 ;  /* 0xff80000037377808 */ /* 0x000fe40005000000 */
[----:B------:R-:W-:Y:S01]  /*72a0*/  ISETP.GE.AND P2, PT, R18, UR19, PT ;  /* 0x0000001312007c0c */ /* 0x000fe2000bf46270 */
[----:B------:R-:W-:Y:S01]  /*72b0*/  VIADD R18, R10, 0x51 ;  /* 0x000000510a127836 */ /* 0x000fe20000000000 */
[----:B------:R-:W-:-:S02]  /*72c0*/  FMNMX R97, R49, R0, !PT ;  /* 0x0000000031617209 */ /* 0x000fc40007800000 */
[----:B------:R-:W-:Y:S02]  /*72d0*/  FMNMX R99, R51, R14, !PT ;  /* 0x0000000e33637209 */ /* 0x000fe40007800000 */
        /* <DEDUP_REMOVED lines=8> */
[----:B------:R-:W-:Y:S02]  /*7360*/  FSEL R57, R57, -INF , !P3 ;  /* 0xff80000039397808 */ /* 0x000fe40005800000 */
[----:B------:R-:W-:Y:S02]  /*7370*/  FSEL R59, R59, -INF , !P3 ;  /* 0xff8000003b3b7808 */ /* 0x000fe40005800000 */
[----:B------:R-:W-:Y:S01]  /*7380*/  ISETP.GE.AND P3, PT, R18, UR19, PT ;  /* 0x0000001312007c0c */ /* 0x000fe2000bf66270 */
[----:B------:R-:W-:Y:S01]  /*7390*/  VIADD R18, R10, 0x59 ;  /* 0x000000590a127836 */ /* 0x000fe20000000000 */
[----:B------:R-:W-:Y:S02]  /*73a0*/  FMNMX R0, R56, R97, !PT ;  /* 0x0000006138007209 */ /* 0x000fe40007800000 */
[----:B------:R-:W-:-:S02]  /*73b0*/  FMNMX R14, R58, R99, !PT ;  /* 0x000000633a0e7209 */ /* 0x000fc40007800000 */
[----:B------:R-:W-:Y:S02]  /*73c0*/  FSEL R60, R60, -INF , !P6 ;  /* 0xff8000003c3c7808 */ /* 0x000fe40007000000 */
[----:B------:R-:W-:Y:S02]  /*73d0*/  FSEL R62, R62, -INF , !P6 ;  /* 0xff8000003e3e7808 */ /* 0x000fe40007000000 */
[----:B------:R-:W-:Y:S02]  /*73e0*/  FMNMX R97, R57, R0, !PT ;  /* 0x0000000039617209 */ /* 0x000fe40007800000 */
[----:B------:R-:W-:Y:S02]  /*73f0*/  FMNMX R99, R59, R14, !PT ;  /* 0x0000000e3b637209 */ /* 0x000fe40007800000 */
[----:B------:R-:W-:Y:S02]  /*7400*/  ISETP.GE.AND P6, PT, R18, UR19, PT ;  /* 0x0000001312007c0c */ /* 0x000fe4000bfc6270 */
[----:B------:R-:W-:-:S02]  /*7410*/  IADD3 R18, R10, 0x60, RZ ;  /* 0x000000600a127810 */ /* 0x000fc40007ffe0ff */
[----:B------:R-:W-:Y:S02]  /*7420*/  FSEL R61, R61, -INF , !P5 ;  /* 0xff8000003d3d7808 */ /* 0x000fe40006800000 */
[----:B------:R-:W-:Y:S02]  /*7430*/  FSEL R63, R63, -INF , !P5 ;  /* 0xff8000003f3f7808 */ /* 0x000fe40006800000 */
[----:B------:R-:W-:Y:S02]  /*7440*/  FMNMX R0, R60, R97, !PT ;  /* 0x000000613c007209 */ /* 0x000fe40007800000 */
[----:B------:R-:W-:Y:S02]  /*7450*/  FMNMX R14, R62, R99, !PT ;  /* 0x000000633e0e7209 */ /* 0x000fe40007800000 */
[----:B------:R-:W-:Y:S01]  /*7460*/  ISETP.GE.AND P5, PT, R18, UR19, PT ;  /* 0x0000001312007c0c */ /* 0x000fe2000bfa6270 */
[----:B------:R-:W-:Y:S01]  /*7470*/  VIADD R18, R10, 0x61 ;  /* 0x000000610a127836 */ /* 0x000fe20000000000 */
[----:B------:R-:W-:-:S02]  /*7480*/  FSEL R64, R64, -INF , !P2 ;  /* 0xff80000040407808 */ /* 0x000fc40005000000 */
[----:B------:R-:W-:Y:S02]  /*7490*/  FSEL R66, R66, -INF , !P2 ;  /* 0xff80000042427808 */ /* 0x000fe40005000000 */
[----:B------:R-:W-:Y:S02]  /*74a0*/  FMNMX R97, R61, R0, !PT ;  /* 0x000000003d617209 */ /* 0x000fe40007800000 */
[----:B------:R-:W-:Y:S02]  /*74b0*/  FMNMX R99, R63, R14, !PT ;  /* 0x0000000e3f637209 */ /* 0x000fe40007800000 */
[----:B------:R-:W-:Y:S02]  /*74c0*/  FSEL R65, R65, -INF , !P4 ;  /* 0xff80000041417808 */ /* 0x000fe40006000000 */
[----:B------:R-:W-:Y:S02]  /*74d0*/  FSEL R67, R67, -INF , !P4 ;  /* 0xff80000043437808 */ /* 0x000fe40006000000 */
[----:B------:R-:W-:-:S02]  /*74e0*/  FMNMX R0, R64, R97, !PT ;  /* 0x0000006140007209 */ /* 0x000fc40007800000 */
[----:B------:R-:W-:Y:S02]  /*74f0*/  FMNMX R14, R66, R99, !PT ;  /* 0x00000063420e7209 */ /* 0x000fe40007800000 */
[----:B------:R-:W-:Y:S01]  /*7500*/  ISETP.GE.AND P2, PT, R18, UR19, PT ;  /* 0x0000001312007c0c */ /* 0x000fe2000bf46270 */
[----:B------:R-:W-:Y:S01]  /*7510*/  VIADD R18, R10, 0x68 ;  /* 0x000000680a127836 */ /* 0x000fe20000000000 */
[----:B------:R-:W-:Y:S02]  /*7520*/  FSEL R68, R68, -INF , !P3 ;  /* 0xff80000044447808 */ /* 0x000fe40005800000 */
[----:B------:R-:W-:Y:S02]  /*7530*/  FSEL R70, R70, -INF , !P3 ;  /* 0xff80000046467808 */ /* 0x000fe40005800000 */
[----:B------:R-:W-:Y:S02]  /*7540*/  FMNMX R97, R65, R0, !PT ;  /* 0x0000000041617209 */ /* 0x000fe40007800000 */
[----:B------:R-:W-:-:S02]  /*7550*/  FMNMX R99, R67, R14, !PT ;  /* 0x0000000e43637209 */ /* 0x000fc40007800000 */
[----:B------:R-:W-:Y:S01]  /*7560*/  ISETP.GE.AND P4, PT, R18, UR19, PT ;  /* 0x0000001312007c0c */ /* 0x000fe2000bf86270 */
[----:B------:R-:W-:Y:S01]  /*7570*/  VIADD R18, R10, 0x69 ;  /* 0x000000690a127836 */ /* 0x000fe20000000000 */
[----:B------:R-:W-:Y:S02]  /*7580*/  FSEL R69, R69, -INF , !P6 ;  /* 0xff80000045457808 */ /* 0x000fe40007000000 */
[----:B------:R-:W-:Y:S02]  /*7590*/  FSEL R71, R71, -INF , !P6 ;  /* 0xff80000047477808 */ /* 0x000fe40007000000 */
[----:B------:R-:W-:Y:S02]  /*75a0*/  FMNMX R0, R68, R97, !PT ;  /* 0x0000006144007209 */ /* 0x000fe40007800000 */
[----:B------:R-:W-:Y:S02]  /*75b0*/  FMNMX R14, R70, R99, !PT ;  /* 0x00000063460e7209 */ /* 0x000fe40007800000 */
[----:B------:R-:W-:-:S02]  /*75c0*/  FSEL R72, R72, -INF , !P5 ;  /* 0xff80000048487808 */ /* 0x000fc40006800000 */
[----:B------:R-:W-:Y:S02]  /*75d0*/  FSEL R74, R74, -INF , !P5 ;  /* 0xff8000004a4a7808 */ /* 0x000fe40006800000 */
[----:B------:R-:W-:Y:S02]  /*75e0*/  FMNMX R97, R69, R0, !PT ;  /* 0x0000000045617209 */ /* 0x000fe40007800000 */
[----:B------:R-:W-:Y:S02]  /*75f0*/  FMNMX R99, R71, R14, !PT ;  /* 0x0000000e47637209 */ /* 0x000fe40007800000 */
[----:B------:R-:W-:Y:S02]  /*7600*/  ISETP.GE.AND P3, PT, R18, UR19, PT ;  /* 0x0000001312007c0c */ /* 0x000fe4000bf66270 */
[----:B------:R-:W-:Y:S02]  /*7610*/  IADD3 R18, R10, 0x70, RZ ;  /* 0x000000700a127810 */ /* 0x000fe40007ffe0ff */
[----:B------:R-:W-:-:S02]  /*7620*/  FSEL R73, R73, -INF , !P2 ;  /* 0xff80000049497808 */ /* 0x000fc40005000000 */
[----:B------:R-:W-:Y:S02]  /*7630*/  FSEL R75, R75, -INF , !P2 ;  /* 0xff8000004b4b7808 */ /* 0x000fe40005000000 */
[----:B------:R-:W-:Y:S02]  /*7640*/  FMNMX R0, R72, R97, !PT ;  /* 0x0000006148007209 */ /* 0x000fe40007800000 */
[----:B------:R-:W-:Y:S02]  /*7650*/  FMNMX R14, R74, R99, !PT ;  /* 0x000000634a0e7209 */ /* 0x000fe40007800000 */
[----:B------:R-:W-:Y:S01]  /*7660*/  ISETP.GE.AND P6, PT, R18, UR19, PT ;  /* 0x0000001312007c0c */ /* 0x000fe2000bfc6270 */
[----:B------:R-:W-:Y:S01]  /*7670*/  VIADD R18, R10, 0x71 ;  /* 0x000000710a127836 */ /* 0x000fe20000000000 */
[----:B------:R-:W-:Y:S02]  /*7680*/  FSEL R76, R76, -INF , !P4 ;  /* 0xff8000004c4c7808 */ /* 0x000fe40006000000 */
[----:B------:R-:W-:-:S02]  /*7690*/  FSEL R78, R78, -INF , !P4 ;  /* 0xff8000004e4e7808 */ /* 0x000fc40006000000 */
[----:B------:R-:W-:Y:S02]  /*76a0*/  FMNMX R97, R73, R0, !PT ;  /* 0x0000000049617209 */ /* 0x000fe40007800000 */
[----:B------:R-:W-:Y:S02]  /*76b0*/  FMNMX R99, R75, R14, !PT ;  /* 0x0000000e4b637209 */ /* 0x000fe40007800000 */
[----:B------:R-:W-:Y:S01]  /*76c0*/  ISETP.GE.AND P5, PT, R18, UR19, PT ;  /* 0x0000001312007c0c */ /* 0x000fe2000bfa6270 */
[----:B------:R-:W-:Y:S01]  /*76d0*/  VIADD R18, R10, 0x78 ;  /* 0x000000780a127836 */ /* 0x000fe20000000000 */
[----:B------:R-:W-:Y:S02]  /*76e0*/  FSEL R77, R77, -INF , !P3 ;  /* 0xff8000004d4d7808 */ /* 0x000fe40005800000 */
[----:B------:R-:W-:Y:S02]  /*76f0*/  FMNMX R0, R76, R97, !PT ;  /* 0x000000614c007209 */ /* 0x000fe40007800000 */
[----:B------:R-:W-:-:S02]  /*7700*/  FSEL R79, R79, -INF , !P3 ;  /* 0xff8000004f4f7808 */ /* 0x000fc40005800000 */
[----:B------:R-:W-:Y:S02]  /*7710*/  FMNMX R14, R78, R99, !PT ;  /* 0x000000634e0e7209 */ /* 0x000fe40007800000 */
[----:B------:R-:W-:Y:S02]  /*7720*/  FSEL R80, R80, -INF , !P6 ;  /* 0xff80000050507808 */ /* 0x000fe40007000000 */
[----:B------:R-:W-:Y:S02]  /*7730*/  FMNMX R97, R77, R0, !PT ;  /* 0x000000004d617209 */ /* 0x000fe40007800000 */
[----:B------:R-:W-:Y:S02]  /*7740*/  FSEL R82, R82, -INF , !P6 ;  /* 0xff80000052527808 */ /* 0x000fe40007000000 */
[----:B------:R-:W-:Y:S02]  /*7750*/  FMNMX R99, R79, R14, !PT ;  /* 0x0000000e4f637209 */ /* 0x000fe40007800000 */
[----:B------:R-:W-:Y:S01]  /*7760*/  ISETP.GE.AND P2, PT, R18, UR19, PT ;  /* 0x0000001312007c0c */ /* 0x000fe2000bf46270 */
[----:B------:R-:W-:Y:S01]  /*7770*/  VIADD R18, R10, 0x79 ;  /* 0x000000790a127836 */ /* 0x000fe20000000000 */
[----:B------:R-:W-:-:S02]  /*7780*/  FSEL R81, R81, -INF , !P5 ;  /* 0xff80000051517808 */ /* 0x000fc40006800000 */
[----:B------:R-:W-:Y:S02]  /*7790*/  FMNMX R0, R80, R97, !PT ;  /* 0x0000006150007209 */ /* 0x000fe40007800000 */
[----:B------:R-:W-:Y:S02]  /*77a0*/  FSEL R83, R83, -INF , !P5 ;  /* 0xff80000053537808 */ /* 0x000fe40006800000 */
[----:B------:R-:W-:Y:S02]  /*77b0*/  FMNMX R14, R82, R99, !PT ;  /* 0x00000063520e7209 */ /* 0x000fe40007800000 */
[----:B------:R-:W-:Y:S02]  /*77c0*/  ISETP.GE.AND P4, PT, R18, UR19, PT ;  /* 0x0000001312007c0c */ /* 0x000fe4000bf86270 */
[----:B------:R-:W-:Y:S02]  /*77d0*/  FSEL R84, R84, -INF , !P2 ;  /* 0xff80000054547808 */ /* 0x000fe40005000000 */
[----:B------:R-:W-:-:S02]  /*77e0*/  FMNMX R97, R81, R0, !PT ;  /* 0x0000000051617209 */ /* 0x000fc40007800000 */
[----:B------:R-:W-:Y:S02]  /*77f0*/  FSEL R86, R86, -INF , !P2 ;  /* 0xff80000056567808 */ /* 0x000fe40005000000 */
[----:B------:R-:W-:Y:S02]  /*7800*/  FMNMX R99, R83, R14, !PT ;  /* 0x0000000e53637209 */ /* 0x000fe40007800000 */
[----:B------:R-:W-:Y:S02]  /*7810*/  FSEL R85, R85, -INF , !P4 ;  /* 0xff80000055557808 */ /* 0x000fe40006000000 */
[----:B------:R-:W-:Y:S02]  /*7820*/  FMNMX R0, R84, R97, !PT ;  /* 0x0000006154007209 */ /* 0x000fe40007800000 */
[----:B------:R-:W-:Y:S02]  /*7830*/  FSEL R87, R87, -INF , !P4 ;  /* 0xff80000057577808 */ /* 0x000fe40006000000 */
[----:B------:R-:W-:-:S02]  /*7840*/  FMNMX R14, R86, R99, !PT ;  /* 0x00000063560e7209 */ /* 0x000fc40007800000 */
[----:B------:R-:W-:Y:S02]  /*7850*/  FMNMX R0, R85, R0, !PT ;  /* 0x0000000055007209 */ /* 0x000fe40007800000 */
[----:B------:R-:W-:Y:S02]  /*7860*/  FMNMX R22, R87, R14, !PT ;  /* 0x0000000e57167209 */ /* 0x000fe40007800000 */
[----:B------:R-:W-:Y:S01]  /*7870*/  LEA R26, R5, R12, 0x3 ;  /* 0x0000000c051a7211 */ /* 0x000fe200078e18ff */
[----:B------:R-:W1:Y:S03]  /*7880*/  SHFL.BFLY PT, R97, R0, 0x1, 0x1f ;  /* 0x0c201f0000617f89 */ /* 0x000e6600000e0000 */
[----:B------:R-:W-:Y:S01]  /*7890*/  PRMT R26, RZ, 0x654, R26 ;  /* 0x00000654ff1a7816 */ /* 0x000fe2000000001a */
[----:B------:R-:W2:Y:S03]  /*78a0*/  SHFL.BFLY PT, R99, R22, 0x1, 0x1f ;  /* 0x0c201f0016637f89 */ /* 0x000ea600000e0000 */
[----:B------:R3:W-:Y:S01]  /*78b0*/  SYNCS.ARRIVE.TRANS64.RED.A1T0 RZ, [R26+URZ], RZ ;  /* 0x000000ff1aff79a7 */ /* 0x0007e2000810043f */
[----:B------:R-:W4:Y:S01]  /*78c0*/  SYNCS.PHASECHK.TRANS64.TRYWAIT P6, [R103+URZ+0x4800], R98 ;  /* 0x00480062670075a7 */ /* 0x000f2200080c017f */
[----:B-1----:R-:W-:-:S02]  /*78d0*/  FMNMX R97, R0, R97, !PT ;  /* 0x0000006100617209 */ /* 0x002fc40007800000 */
[----:B--2---:R-:W-:-:S03]  /*78e0*/  FMNMX R99, R22, R99, !PT ;  /* 0x0000006316637209 */ /* 0x004fc60007800000 */
[----:B------:R-:W1:Y:S04]  /*78f0*/  SHFL.BFLY PT, R14, R97, 0x2, 0x1f ;  /* 0x0c401f00610e7f89 */ /* 0x000e6800000e0000 */
[----:B------:R-:W2:Y:S01]  /*7900*/  SHFL.BFLY PT, R18, R99, 0x2, 0x1f ;  /* 0x0c401f0063127f89 */ /* 0x000ea200000e0000 */
[----:B-1----:R-:W-:Y:S02]  /*7910*/  FMNMX R14, R97, R14, !PT ;  /* 0x0000000e610e7209 */ /* 0x002fe40007800000 */
[----:B--2---:R-:W-:Y:S02]  /*7920*/  FMNMX R18, R99, R18, !PT ;  /* 0x0000001263127209 */ /* 0x004fe40007800000 */
[----:B------:R-:W-:Y:S02]  /*7930*/  FSETP.NEU.AND P2, PT, R14, -INF , PT ;  /* 0xff8000000e00780b */ /* 0x000fe40003f4d000 */
[----:B------:R-:W-:-:S02]  /*7940*/  FSETP.NEU.AND P3, PT, R18, -INF , PT ;  /* 0xff8000001200780b */ /* 0x000fc40003f6d000 */
[----:B------:R-:W-:Y:S02]  /*7950*/  FSEL R102, R14, RZ, P2 ;  /* 0x000000ff0e667208 */ /* 0x000fe40001000000 */
[----:B------:R-:W-:-:S03]  /*7960*/  FSEL R101, R18, RZ, P3 ;  /* 0x000000ff12657208 */ /* 0x000fc60001800000 */
[----:B------:R-:W-:Y:S02]  /*7970*/  FADD R0, -R102, R21 ;  /* 0x0000001566007221 */ /* 0x000fe40000000100 */
[C---:B------:R-:W-:Y:S01]  /*7980*/  FADD R20, -R101.reuse, R20 ;  /* 0x0000001465147221 */ /* 0x040fe20000000100 */
[----:B------:R-:W-:Y:S01]  /*7990*/  FMUL R22, R101, UR18 ;  /* 0x0000001265167c20 */ /* 0x000fe20008400000 */
[----:B------:R-:W-:Y:S02]  /*79a0*/  FMUL R0, R0, UR18 ;  /* 0x0000001200007c20 */ /* 0x000fe40008400000 */
[----:B------:R-:W-:Y:S01]  /*79b0*/  FMUL R20, R20, UR18 ;  /* 0x0000001214147c20 */ /* 0x000fe20008400000 */
[--C-:B------:R-:W-:Y:S01]  /*79c0*/  FFMA R97, R23, UR18, -R22.reuse ;  /* 0x0000001217617c23 */ /* 0x100fe20008000816 */
[--C-:B------:R-:W-:Y:S01]  /*79d0*/  FFMA R27, R27, UR18, -R22.reuse ;  /* 0x000000121b1b7c23 */ /* 0x100fe20008000816 */
[----:B------:R-:W-:Y:S01]  /*79e0*/  FSETP.GEU.AND P2, PT, R0, -126, PT ;  /* 0xc2fc00000000780b */ /* 0x000fe20003f4e000 */
[----:B------:R-:W-:Y:S01]  /*79f0*/  FFMA R21, R30, UR18, -R22 ;  /* 0x000000121e157c23 */ /* 0x000fe20008000816 */
[----:B------:R-:W-:-:S02]  /*7a00*/  FSETP.GEU.AND P3, PT, R20, -126, PT ;  /* 0xc2fc00001400780b */ /* 0x000fc40003f6e000 */
[----:B------:R-:W-:Y:S02]  /*7a10*/  FSETP.GEU.AND P4, PT, R97, -126, PT ;  /* 0xc2fc00006100780b */ /* 0x000fe40003f8e000 */
[----:B------:R-:W-:-:S07]  /*7a20*/  FSETP.GEU.AND P5, PT, R27, -126, PT ;  /* 0xc2fc00001b00780b */ /* 0x000fce0003fae000 */
[----:B------:R-:W-:Y:S02]  /*7a30*/  @!P2 FMUL R0, R0, 0.5 ;  /* 0x3f0000000000a820 */ /* 0x000fe40000400000 */
[----:B------:R-:W-:Y:S02]  /*7a40*/  @!P3 FMUL R20, R20, 0.5 ;  /* 0x3f0000001414b820 */ /* 0x000fe40000400000 */
[----:B------:R3:W1:Y:S01]  /*7a50*/  MUFU.EX2 R96, R0 ;  /* 0x0000000000607308 */ /* 0x0006620000000800 */
[----:B------:R-:W-:-:S07]  /*7a60*/  @!P4 FMUL R97, R97, 0.5 ;  /* 0x3f0000006161c820 */ /* 0x000fce0000400000 */
[----:B------:R3:W2:Y:S01]  /*7a70*/  MUFU.EX2 R100, R20 ;  /* 0x0000001400647308 */ /* 0x0006a20000000800 */
[----:B----4-:R-:W-:Y:S05]  /*7a80*/  @!P6 BRA `(.L_x_44) ;  /* 0x0000003000d8e947 */ /* 0x010fea0003800000 */
.L_x_84:
[----:B------:R-:W-:Y:S05]  /*7a90*/  BSYNC B0 ;  /* 0x0000000000007941 */ /* 0x000fea0003800000 */
.L_x_43:
[----:B------:R-:W-:Y:S01]  /*7aa0*/  @!P5 FMUL R27, R27, 0.5 ;  /* 0x3f0000001b1bd820 */ /* 0x000fe20000400000 */
[----:B------:R-:W-:Y:S01]  /*7ab0*/  FMUL R23, R102, UR18 ;  /* 0x0000001266177c20 */ /* 0x000fe20008400000 */
[--C-:B------:R-:W-:Y:S01]  /*7ac0*/  FFMA R101, R35, UR18, -R22.reuse ;  /* 0x0000001223657c23 */ /* 0x100fe20008000816 */
[----:B------:R-:W5:Y:S01]  /*7ad0*/  MUFU.EX2 R97, R97 ;  /* 0x0000006100617308 */ /* 0x000f620000000800 */
[----:B------:R-:W-:Y:S01]  /*7ae0*/  FSETP.GEU.AND P6, PT, R21, -126, PT ;  /* 0xc2fc00001500780b */ /* 0x000fe20003fce000 */
[--C-:B---3--:R-:W-:Y:S01]  /*7af0*/  FFMA R0, R28, UR18, -R23.reuse ;  /* 0x000000121c007c23 */ /* 0x108fe20008000817 */
[--C-:B------:R-:W-:Y:S01]  /*7b00*/  FFMA R20, R29, UR18, -R23.reuse ;  /* 0x000000121d147c23 */ /* 0x100fe20008000817 */
[--C-:B------:R-:W-:Y:S01]  /*7b10*/  FFMA R35, R37, UR18, -R23.reuse ;  /* 0x0000001225237c23 */ /* 0x100fe20008000817 */
[--C-:B------:R-:W-:Y:S01]  /*7b20*/  FFMA R37, R38, UR18, -R22.reuse ;  /* 0x0000001226257c23 */ /* 0x100fe20008000816 */
[--C-:B------:R-:W-:Y:S01]  /*7b30*/  FFMA R38, R39, UR18, -R22.reuse ;  /* 0x0000001227267c23 */ /* 0x100fe20008000816 */
[--C-:B------:R-:W-:Y:S01]  /*7b40*/  FFMA R39, R40, UR18, -R23.reuse ;  /* 0x0000001228277c23 */ /* 0x100fe20008000817 */
[----:B------:R-:W3:Y:S01]  /*7b50*/  MUFU.EX2 R30, R27 ;  /* 0x0000001b001e7308 */ /* 0x000ee20000000800 */
[--C-:B------:R-:W-:Y:S01]  /*7b60*/  FFMA R25, R25, UR18, -R23.reuse ;  /* 0x0000001219197c23 */ /* 0x100fe20008000817 */
[--C-:B----4-:R-:W-:Y:S01]  /*7b70*/  FFMA R98, R31, UR18, -R22.reuse ;  /* 0x000000121f627c23 */ /* 0x110fe20008000816 */
[--C-:B------:R-:W-:Y:S01]  /*7b80*/  FFMA R24, R24, UR18, -R23.reuse ;  /* 0x0000001218187c23 */ /* 0x100fe20008000817 */
[----:B-1----:R-:W-:Y:S01]  /*7b90*/  @!P2 FMUL R96, R96, R96 ;  /* 0x000000606060a220 */ /* 0x002fe20000400000 */
[----:B--2---:R-:W-:Y:S01]  /*7ba0*/  @!P3 FMUL R100, R100, R100 ;  /* 0x000000646464b220 */ /* 0x004fe20000400000 */
[--C-:B------:R-:W-:Y:S01]  /*7bb0*/  FFMA R40, R41, UR18, -R23.reuse ;  /* 0x0000001229287c23 */ /* 0x100fe20008000817 */
[----:B------:R-:W-:Y:S01]  /*7bc0*/  FSETP.GEU.AND P2, PT, R98, -126, PT ;  /* 0xc2fc00006200780b */ /* 0x000fe20003f4e000 */
[--C-:B------:R-:W-:Y:S01]  /*7bd0*/  FFMA R41, R43, UR18, -R22.reuse ;  /* 0x000000122b297c23 */ /* 0x100fe20008000816 */
[----:B-----5:R-:W-:Y:S01]  /*7be0*/  @!P4 FMUL R97, R97, R97 ;  /* 0x000000616161c220 */ /* 0x020fe20000400000 */
[----:B------:R-:W-:Y:S01]  /*7bf0*/  FSETP.GEU.AND P4, PT, R25, -126, PT ;  /* 0xc2fc00001900780b */ /* 0x000fe20003f8e000 */
[----:B------:R-:W-:Y:S01]  /*7c00*/  @!P6 FMUL R21, R21, 0.5 ;  /* 0x3f0000001515e820 */ /* 0x000fe20000400000 */
[----:B------:R-:W-:Y:S01]  /*7c10*/  FSETP.GEU.AND P3, PT, R24, -126, PT ;  /* 0xc2fc00001800780b */ /* 0x000fe20003f6e000 */
[--C-:B------:R-:W-:Y:S01]  /*7c20*/  FFMA R43, R44, UR18, -R23.reuse ;  /* 0x000000122c2b7c23 */ /* 0x100fe20008000817 */
[--C-:B------:R-:W-:Y:S01]  /*7c30*/  FFMA R44, R45, UR18, -R23.reuse ;  /* 0x000000122d2c7c23 */ /* 0x100fe20008000817 */
[----:B------:R1:W2:Y:S01]  /*7c40*/  MUFU.EX2 R31, R21 ;  /* 0x00000015001f7308 */ /* 0x0002a20000000800 */
[--C-:B------:R-:W-:Y:S01]  /*7c50*/  FFMA R102, R33, UR18, -R23.reuse ;  /* 0x0000001221667c23 */ /* 0x100fe20008000817 */
[----:B---3--:R-:W-:Y:S01]  /*7c60*/  @!P5 FMUL R30, R30, R30 ;  /* 0x0000001e1e1ed220 */ /* 0x008fe20000400000 */
[----:B------:R-:W-:Y:S01]  /*7c70*/  FSETP.GEU.AND P5, PT, R0, -126, PT ;  /* 0xc2fc00000000780b */ /* 0x000fe20003fae000 */
[----:B------:R-:W-:Y:S05]  /*7c80*/  WARPSYNC.ALL ;  /* 0x0000000000007948 */ /* 0x000fea0003800000 */
[----:B------:R-:W-:Y:S01]  /*7c90*/  @!P4 FMUL R25, R25, 0.5 ;  /* 0x3f0000001919c820 */ /* 0x000fe20000400000 */
[----:B------:R-:W-:Y:S01]  /*7ca0*/  @!P2 FMUL R98, R98, 0.5 ;  /* 0x3f0000006262a820 */ /* 0x000fe20000400000 */
[----:B------:R-:W-:Y:S01]  /*7cb0*/  @!P3 FMUL R24, R24, 0.5 ;  /* 0x3f0000001818b820 */ /* 0x000fe20000400000 */
[--C-:B-1----:R-:W-:Y:S01]  /*7cc0*/  FFMA R21, R32, UR18, -R23.reuse ;  /* 0x0000001220157c23 */ /* 0x102fe20008000817 */
[----:B------:R1:W3:Y:S01]  /*7cd0*/  MUFU.EX2 R28, R25 ;  /* 0x00000019001c7308 */ /* 0x0002e20000000800 */
[-C--:B------:R-:W-:Y:S01]  /*7ce0*/  FMUL R88, R88, R96.reuse ;  /* 0x0000006058587220 */ /* 0x080fe20000400000 */
[-C--:B------:R-:W-:Y:S01]  /*7cf0*/  FMUL R89, R89, R96.reuse ;  /* 0x0000006059597220 */ /* 0x080fe20000400000 */
[----:B------:R-:W-:Y:S01]  /*7d00*/  @!P5 FMUL R0, R0, 0.5 ;  /* 0x3f0000000000d820 */ /* 0x000fe20000400000 */
[----:B--2---:R-:W-:Y:S01]  /*7d10*/  @!P6 FMUL R31, R31, R31 ;  /* 0x0000001f1f1fe220 */ /* 0x004fe20000400000 */
[----:B------:R-:W-:Y:S01]  /*7d20*/  FSETP.GEU.AND P6, PT, R20, -126, PT ;  /* 0xc2fc00001400780b */ /* 0x000fe20003fce000 */
[-C--:B------:R-:W-:Y:S01]  /*7d30*/  FMUL R92, R92, R96.reuse ;  /* 0x000000605c5c7220 */ /* 0x080fe20000400000 */
[----:B------:R-:W-:Y:S01]  /*7d40*/  FMUL R93, R93, R96 ;  /* 0x000000605d5d7220 */ /* 0x000fe20000400000 */
[----:B------:R2:W4:Y:S01]  /*7d50*/  MUFU.EX2 R29, R0 ;  /* 0x00000000001d7308 */ /* 0x0005220000000800 */
[-C--:B------:R-:W-:Y:S01]  /*7d60*/  FMUL R90, R90, R100.reuse ;  /* 0x000000645a5a7220 */ /* 0x080fe20000400000 */
[-C--:B------:R-:W-:Y:S01]  /*7d70*/  FMUL R91, R91, R100.reuse ;  /* 0x000000645b5b7220 */ /* 0x080fe20000400000 */
[-C--:B------:R-:W-:Y:S01]  /*7d80*/  FMUL R94, R94, R100.reuse ;  /* 0x000000645e5e7220 */ /* 0x080fe20000400000 */
[----:B------:R-:W-:Y:S01]  /*7d90*/  FMUL R95, R95, R100 ;  /* 0x000000645f5f7220 */ /* 0x000fe20000400000 */
[----:B-1----:R-:W-:Y:S01]  /*7da0*/  F2FP.BF16.F32.PACK_AB R25, R30, R97 ;  /* 0x000000611e19723e */ /* 0x002fe200000010ff */
[--C-:B------:R-:W-:Y:S01]  /*7db0*/  FFMA R42, R42, UR18, -R22.reuse ;  /* 0x000000122a2a7c23 */ /* 0x100fe20008000816 */
[--C-:B------:R-:W-:Y:S01]  /*7dc0*/  FFMA R45, R46, UR18, -R22.reuse ;  /* 0x000000122e2d7c23 */ /* 0x100fe20008000816 */
[----:B------:R1:W5:Y:S01]  /*7dd0*/  MUFU.EX2 R99, R24 ;  /* 0x0000001800637308 */ /* 0x0003620000000800 */
[----:B---3--:R-:W-:Y:S01]  /*7de0*/  @!P4 FMUL R28, R28, R28 ;  /* 0x0000001c1c1cc220 */ /* 0x008fe20000400000 */
[----:B------:R-:W-:Y:S01]  /*7df0*/  @!P6 FMUL R20, R20, 0.5 ;  /* 0x3f0000001414e820 */ /* 0x000fe20000400000 */
[--C-:B------:R-:W-:Y:S01]  /*7e00*/  FFMA R46, R47, UR18, -R22.reuse ;  /* 0x000000122f2e7c23 */ /* 0x100fe20008000816 */
[--C-:B------:R-:W-:Y:S01]  /*7e10*/  FFMA R47, R48, UR18, -R23.reuse ;  /* 0x00000012302f7c23 */ /* 0x100fe20008000817 */
[--C-:B--2---:R-:W-:Y:S01]  /*7e20*/  FFMA R0, R49, UR18, -R23.reuse ;  /* 0x0000001231007c23 */ /* 0x104fe20008000817 */
[--C-:B------:R-:W-:Y:S01]  /*7e30*/  FFMA R48, R51, UR18, -R22.reuse ;  /* 0x0000001233307c23 */ /* 0x100fe20008000816 */
[--C-:B------:R-:W-:Y:S01]  /*7e40*/  FFMA R49, R53, UR18, -R23.reuse ;  /* 0x0000001235317c23 */ /* 0x100fe20008000817 */
[----:B------:R-:W2:Y:S01]  /*7e50*/  MUFU.EX2 R98, R98 ;  /* 0x0000006200627308 */ /* 0x000ea20000000800 */
[----:B----4-:R-:W-:Y:S01]  /*7e60*/  @!P5 FMUL R29, R29, R29 ;  /* 0x0000001d1d1dd220 */ /* 0x010fe20000400000 */
[----:B------:R-:W-:Y:S01]  /*7e70*/  FSETP.GEU.AND P5, PT, R101, -126, PT ;  /* 0xc2fc00006500780b */ /* 0x000fe20003fae000 */
[--C-:B-1----:R-:W-:Y:S01]  /*7e80*/  FFMA R24, R34, UR18, -R22.reuse ;  /* 0x0000001222187c23 */ /* 0x102fe20008000816 */
[--C-:B------:R-:W-:Y:S01]  /*7e90*/  FFMA R34, R36, UR18, -R23.reuse ;  /* 0x0000001224227c23 */ /* 0x100fe20008000817 */
[--C-:B------:R-:W-:Y:S01]  /*7ea0*/  FFMA R51, R55, UR18, -R22.reuse ;  /* 0x0000001237337c23 */ /* 0x100fe20008000816 */
[--C-:B------:R-:W-:Y:S01]  /*7eb0*/  FFMA R53, R56, UR18, -R23.reuse ;  /* 0x0000001238357c23 */ /* 0x100fe20008000817 */
[--C-:B------:R-:W-:Y:S01]  /*7ec0*/  FFMA R55, R58, UR18, -R22.reuse ;  /* 0x000000123a377c23 */ /* 0x100fe20008000816 */
[----:B------:R-:W-:Y:S01]  /*7ed0*/  FSETP.GEU.AND P4, PT, R24, -126, PT ;  /* 0xc2fc00001800780b */ /* 0x000fe20003f8e000 */
[----:B------:R1:W3:Y:S01]  /*7ee0*/  MUFU.EX2 R32, R20 ;  /* 0x0000001400207308 */ /* 0x0002e20000000800 */
[----:B-----5:R-:W-:Y:S01]  /*7ef0*/  @!P3 FMUL R99, R99, R99 ;  /* 0x000000636363b220 */ /* 0x020fe20000400000 */
[----:B------:R-:W-:Y:S01]  /*7f00*/  FSETP.GEU.AND P3, PT, R102, -126, PT ;  /* 0xc2fc00006600780b */ /* 0x000fe20003f6e000 */
[--C-:B------:R-:W-:Y:S01]  /*7f10*/  FFMA R56, R59, UR18, -R22.reuse ;  /* 0x000000123b387c23 */ /* 0x100fe20008000816 */
[--C-:B------:R-:W-:Y:S01]  /*7f20*/  FFMA R58, R61, UR18, -R23.reuse ;  /* 0x000000123d3a7c23 */ /* 0x100fe20008000817 */
[--C-:B------:R-:W-:Y:S01]  /*7f30*/  FFMA R59, R62, UR18, -R22.reuse ;  /* 0x000000123e3b7c23 */ /* 0x100fe20008000816 */
[----:B------:R-:W-:Y:S01]  /*7f40*/  @!P5 FMUL R101, R101, 0.5 ;  /* 0x3f0000006565d820 */ /* 0x000fe20000400000 */
[--C-:B------:R-:W-:Y:S01]  /*7f50*/  FFMA R61, R64, UR18, -R23.reuse ;  /* 0x00000012403d7c23 */ /* 0x100fe20008000817 */
[----:B--2---:R-:W-:Y:S01]  /*7f60*/  @!P2 FMUL R98, R98, R98 ;  /* 0x000000626262a220 */ /* 0x004fe20000400000 */
[----:B------:R-:W-:Y:S01]  /*7f70*/  FSETP.GEU.AND P2, PT, R21, -126, PT ;  /* 0xc2fc00001500780b */ /* 0x000fe20003f4e000 */
[--C-:B------:R-:W-:Y:S01]  /*7f80*/  FFMA R62, R65, UR18, -R23.reuse ;  /* 0x00000012413e7c23 */ /* 0x100fe20008000817 */
[----:B-1----:R-:W-:Y:S01]  /*7f90*/  LEA R20, R15, UR15, 0x8 ;  /* 0x0000000f0f147c11 */ /* 0x002fe2000f8e40ff */
[----:B------:R-:W1:Y:S01]  /*7fa0*/  MUFU.EX2 R101, R101 ;  /* 0x0000006500657308 */ /* 0x000e620000000800 */
[----:B------:R-:W-:Y:S01]  /*7fb0*/  @!P4 FMUL R24, R24, 0.5 ;  /* 0x3f0000001818c820 */ /* 0x000fe20000400000 */
[----:B------:R-:W-:Y:S01]  /*7fc0*/  F2FP.BF16.F32.PACK_AB R27, R98, R31 ;  /* 0x0000001f621b723e */ /* 0x000fe200000010ff */
[----:B------:R-:W-:Y:S01]  /*7fd0*/  @!P3 FMUL R102, R102, 0.5 ;  /* 0x3f0000006666b820 */ /* 0x000fe20000400000 */
[----:B------:R-:W-:Y:S01]  /*7fe0*/  R2UR UR6, R20 ;  /* 0x00000000140672ca */ /* 0x000fe200000e0000 */
[----:B---3--:R-:W-:Y:S01]  /*7ff0*/  @!P6 FMUL R32, R32, R32 ;  /* 0x000000202020e220 */ /* 0x008fe20000400000 */
[----:B------:R-:W-:Y:S01]  /*8000*/  FSETP.GEU.AND P6, PT, R34, -126, PT ;  /* 0xc2fc00002200780b */ /* 0x000fe20003fce000 */
[--C-:B------:R-:W-:Y:S01]  /*8010*/  FFMA R65, R68, UR18, -R23.reuse ;  /* 0x0000001244417c23 */ /* 0x100fe20008000817 */
[----:B------:R2:W3:Y:S01]  /*8020*/  MUFU.EX2 R36, R24 ;  /* 0x0000001800247308 */ /* 0x0004e20000000800 */
[--C-:B------:R-:W-:Y:S01]  /*8030*/  FFMA R64, R69, UR18, -R23.reuse ;  /* 0x0000001245407c23 */ /* 0x100fe20008000817 */
[----:B------:R-:W-:Y:S01]  /*8040*/  @!P2 FMUL R21, R21, 0.5 ;  /* 0x3f0000001515a820 */ /* 0x000fe20000400000 */
[----:B------:R-:W-:Y:S01]  /*8050*/  F2FP.BF16.F32.PACK_AB R26, R32, R29 ;  /* 0x0000001d201a723e */ /* 0x000fe200000010ff */
[--C-:B------:R-:W-:Y:S01]  /*8060*/  FFMA R68, R71, UR18, -R22.reuse ;  /* 0x0000001247447c23 */ /* 0x100fe20008000816 */
[--C-:B------:R-:W-:Y:S01]  /*8070*/  FFMA R70, R70, UR18, -R22.reuse ;  /* 0x0000001246467c23 */ /* 0x100fe20008000816 */
[----:B------:R-:W-:Y:S01]  /*8080*/  FFMA R72, R72, UR18, -R23 ;  /* 0x0000001248487c23 */ /* 0x000fe20008000817 */
[----:B------:R-:W-:Y:S01]  /*8090*/  FFMA R97, R100, R11, R97 ;  /* 0x0000000b64617223 */ /* 0x000fe20000000061 */
[----:B------:R4:W5:Y:S01]  /*80a0*/  MUFU.EX2 R33, R21 ;  /* 0x0000001500217308 */ /* 0x0009620000000800 */
[----:B-1----:R-:W-:Y:S01]  /*80b0*/  @!P5 FMUL R101, R101, R101 ;  /* 0x000000656565d220 */ /* 0x002fe20000400000 */
[----:B------:R-:W-:Y:S01]  /*80c0*/  FSETP.GEU.AND P5, PT, R39, -126, PT ;  /* 0xc2fc00002700780b */ /* 0x000fe20003fae000 */
[--C-:B--2---:R-:W-:Y:S01]  /*80d0*/  FFMA R24, R50, UR18, -R22.reuse ;  /* 0x0000001232187c23 */ /* 0x104fe20008000816 */
[----:B------:R-:W-:Y:S01]  /*80e0*/  @!P6 FMUL R34, R34, 0.5 ;  /* 0x3f0000002222e820 */ /* 0x000fe20000400000 */
[--C-:B------:R-:W-:Y:S01]  /*80f0*/  FFMA R50, R52, UR18, -R23.reuse ;  /* 0x0000001234327c23 */ /* 0x100fe20008000817 */
[----:B------:R-:W-:Y:S01]  /*8100*/  FFMA R52, R54, UR18, -R22 ;  /* 0x0000001236347c23 */ /* 0x000fe20008000816 */
[----:B------:R-:W-:Y:S01]  /*8110*/  FFMA R54, R57, UR18, -R23 ;  /* 0x0000001239367c23 */ /* 0x000fe20008000817 */
[----:B------:R-:W1:Y:S01]  /*8120*/  MUFU.EX2 R102, R102 ;  /* 0x0000006600667308 */ /* 0x000e620000000800 */
[----:B----4-:R-:W-:-:S02]  /*8130*/  IMAD.MOV.U32 R21, RZ, RZ, -0x3ffffff0 ;  /* 0xc0000010ff157424 */ /* 0x010fc400078e00ff */
[----:B---3--:R-:W-:Y:S01]  /*8140*/  @!P4 FMUL R36, R36, R36 ;  /* 0x000000242424c220 */ /* 0x008fe20000400000 */
[----:B------:R-:W-:Y:S01]  /*8150*/  FSETP.GEU.AND P4, PT, R38, -126, PT ;  /* 0xc2fc00002600780b */ /* 0x000fe20003f8e000 */
[--C-:B------:R-:W-:Y:S01]  /*8160*/  FFMA R57, R60, UR18, -R23.reuse ;  /* 0x000000123c397c23 */ /* 0x100fe20008000817 */
[--C-:B------:R-:W-:Y:S01]  /*8170*/  FFMA R60, R63, UR18, -R22.reuse ;  /* 0x000000123f3c7c23 */ /* 0x100fe20008000816 */
[----:B------:R-:W-:Y:S01]  /*8180*/  R2UR UR7, R21 ;  /* 0x00000000150772ca */ /* 0x000fe200000e0000 */
[----:B------:R-:W-:Y:S01]  /*8190*/  @!P5 FMUL R39, R39, 0.5 ;  /* 0x3f0000002727d820 */ /* 0x000fe20000400000 */
[----:B------:R-:W2:Y:S01]  /*81a0*/  MUFU.EX2 R34, R34 ;  /* 0x0000002200227308 */ /* 0x000ea20000000800 */
[----:B-----5:R-:W-:Y:S01]  /*81b0*/  @!P2 FMUL R33, R33, R33 ;  /* 0x000000212121a220 */ /* 0x020fe20000400000 */
[----:B------:R-:W-:Y:S01]  /*81c0*/  FSETP.GEU.AND P2, PT, R35, -126, PT ;  /* 0xc2fc00002300780b */ /* 0x000fe20003f4e000 */
[--C-:B------:R-:W-:Y:S01]  /*81d0*/  FFMA R63, R66, UR18, -R22.reuse ;  /* 0x00000012423f7c23 */ /* 0x100fe20008000816 */
[--C-:B------:R-:W-:Y:S01]  /*81e0*/  FFMA R66, R67, UR18, -R22.reuse ;  /* 0x0000001243427c23 */ /* 0x100fe20008000816 */
[--C-:B------:R-:W-:Y:S01]  /*81f0*/  FFMA R73, R73, UR18, -R23.reuse ;  /* 0x0000001249497c23 */ /* 0x100fe20008000817 */
[--C-:B------:R-:W-:Y:S01]  /*8200*/  FFMA R74, R74, UR18, -R22.reuse ;  /* 0x000000124a4a7c23 */ /* 0x100fe20008000816 */
[----:B------:R-:W-:Y:S01]  /*8210*/  FFMA R76, R76, UR18, -R23 ;  /* 0x000000124c4c7c23 */ /* 0x000fe20008000817 */
[----:B------:R-:W3:Y:S01]  /*8220*/  MUFU.EX2 R39, R39 ;  /* 0x0000002700277308 */ /* 0x000ee20000000800 */
[----:B-1----:R-:W-:Y:S01]  /*8230*/  @!P3 FMUL R102, R102, R102 ;  /* 0x000000666666b220 */ /* 0x002fe20000400000 */
[----:B------:R-:W-:Y:S01]  /*8240*/  FSETP.GEU.AND P3, PT, R37, -126, PT ;  /* 0xc2fc00002500780b */ /* 0x000fe20003f6e000 */
[----:B------:R-:W-:Y:S01]  /*8250*/  @!P4 FMUL R38, R38, 0.5 ;  /* 0x3f0000002626c820 */ /* 0x000fe20000400000 */
[----:B------:R-:W-:Y:S01]  /*8260*/  FFMA R75, R75, UR18, -R22 ;  /* 0x000000124b4b7c23 */ /* 0x000fe20008000816 */
[----:B------:R-:W-:Y:S01]  /*8270*/  FADD R30, R97, R30 ;  /* 0x0000001e611e7221 */ /* 0x000fe20000000000 */
[--C-:B------:R-:W-:Y:S01]  /*8280*/  FFMA R78, R78, UR18, -R22.reuse ;  /* 0x000000124e4e7c23 */ /* 0x100fe20008000816 */
[----:B------:R-:W-:Y:S01]  /*8290*/  @!P2 FMUL R35, R35, 0.5 ;  /* 0x3f0000002323a820 */ /* 0x000fe20000400000 */
[--C-:B------:R-:W-:Y:S01]  /*82a0*/  FFMA R79, R79, UR18, -R22.reuse ;  /* 0x000000124f4f7c23 */ /* 0x100fe20008000816 */
[----:B------:R-:W1:Y:S01]  /*82b0*/  MUFU.EX2 R38, R38 ;  /* 0x0000002600267308 */ /* 0x000e620000000800 */
[----:B--2---:R-:W-:Y:S01]  /*82c0*/  @!P6 FMUL R34, R34, R34 ;  /* 0x000000222222e220 */ /* 0x004fe20000400000 */
[----:B------:R-:W-:Y:S01]  /*82d0*/  FSETP.GEU.AND P6, PT, R40, -126, PT ;  /* 0xc2fc00002800780b */ /* 0x000fe20003fce000 */
[----:B------:R-:W-:Y:S01]  /*82e0*/  FADD R31, R30, R31 ;  /* 0x0000001f1e1f7221 */ /* 0x000fe20000000000 */
[----:B------:R-:W-:Y:S01]  /*82f0*/  FFMA R82, R82, UR18, -R22 ;  /* 0x0000001252527c23 */ /* 0x000fe20008000816 */
[--C-:B------:R-:W-:Y:S01]  /*8300*/  FFMA R80, R80, UR18, -R23.reuse ;  /* 0x0000001250507c23 */ /* 0x100fe20008000817 */
[----:B------:R-:W-:Y:S01]  /*8310*/  @!P3 FMUL R37, R37, 0.5 ;  /* 0x3f0000002525b820 */ /* 0x000fe20000400000 */
[----:B------:R-:W-:Y:S01]  /*8320*/  FADD R31, R31, R98 ;  /* 0x000000621f1f7221 */ /* 0x000fe20000000000 */
[----:B---3--:R-:W-:Y:S01]  /*8330*/  @!P5 FMUL R39, R39, R39 ;  /* 0x000000272727d220 */ /* 0x008fe20000400000 */
[----:B------:R-:W-:Y:S01]  /*8340*/  FSETP.GEU.AND P5, PT, R44, -126, PT ;  /* 0xc2fc00002c00780b */ /* 0x000fe20003fae000 */
[----:B------:R-:W2:Y:S01]  /*8350*/  MUFU.EX2 R35, R35 ;  /* 0x0000002300237308 */ /* 0x000ea20000000800 */
[--C-:B------:R-:W-:Y:S01]  /*8360*/  FFMA R83, R83, UR18, -R22.reuse ;  /* 0x0000001253537c23 */ /* 0x100fe20008000816 */
[----:B------:R-:W-:Y:S01]  /*8370*/  FFMA R84, R84, UR18, -R23 ;  /* 0x0000001254547c23 */ /* 0x000fe20008000817 */
[--C-:B------:R-:W-:Y:S01]  /*8380*/  FFMA R86, R86, UR18, -R22.reuse ;  /* 0x0000001256567c23 */ /* 0x100fe20008000816 */
[----:B------:R-:W-:Y:S01]  /*8390*/  FFMA R22, R87, UR18, -R22 ;  /* 0x0000001257167c23 */ /* 0x000fe20008000816 */
[----:B------:R-:W-:Y:S01]  /*83a0*/  @!P6 FMUL R40, R40, 0.5 ;  /* 0x3f0000002828e820 */ /* 0x000fe20000400000 */
[----:B------:R-:W-:Y:S01]  /*83b0*/  IADD3 R5, R5, 0x1, RZ ;  /* 0x0000000105057810 */ /* 0x000fe20007ffe0ff */
[----:B-1----:R-:W-:Y:S01]  /*83c0*/  @!P4 FMUL R38, R38, R38 ;  /* 0x000000262626c220 */ /* 0x002fe20000400000 */
[----:B------:R-:W1:Y:S01]  /*83d0*/  MUFU.EX2 R37, R37 ;  /* 0x0000002500257308 */ /* 0x000e620000000800 */
[----:B------:R-:W-:-:S03]  /*83e0*/  FSETP.GEU.AND P4, PT, R43, -126, PT ;  /* 0xc2fc00002b00780b */ /* 0x000fc60003f8e000 */
[----:B------:R-:W-:-:S04]  /*83f0*/  @!P5 FMUL R44, R44, 0.5 ;  /* 0x3f0000002c2cd820 */ /* 0x000fc80000400000 */
[----:B------:R-:W3:Y:S01]  /*8400*/  MUFU.EX2 R40, R40 ;  /* 0x0000002800287308 */ /* 0x000ee20000000800 */
[----:B--2---:R-:W-:Y:S01]  /*8410*/  @!P2 FMUL R35, R35, R35 ;  /* 0x000000232323a220 */ /* 0x004fe20000400000 */
[----:B------:R-:W-:-:S04]  /*8420*/  FSETP.GEU.AND P2, PT, R42, -126, PT ;  /* 0xc2fc00002a00780b */ /* 0x000fc80003f4e000 */
[----:B------:R-:W-:Y:S02]  /*8430*/  @!P4 FMUL R43, R43, 0.5 ;  /* 0x3f0000002b2bc820 */ /* 0x000fe40000400000 */
        /* <DEDUP_REMOVED lines=10> */
[----:B------:R-:W-:-:S05]  /*84e0*/  FSETP.GEU.AND P5, PT, R24, -126, PT ;  /* 0xc2fc00001800780b */ /* 0x000fca0003fae000 */
[----:B------:R-:W-:Y:S01]  /*84f0*/  @!P6 FMUL R45, R45, 0.5 ;  /* 0x3f0000002d2de820 */ /* 0x000fe20000400000 */
        /* <DEDUP_REMOVED lines=8> */
[----:B------:R3:W4:Y:S01]  /*8580*/  MUFU.EX2 R21, R24 ;  /* 0x0000001800157308 */ /* 0x0007220000000800 */
[----:B--2---:R-:W-:Y:S01]  /*8590*/  @!P3 FMUL R41, R41, R41 ;  /* 0x000000292929b220 */ /* 0x004fe20000400000 */
[----:B------:R-:W-:-:S05]  /*85a0*/  FSETP.GEU.AND P3, PT, R47, -126, PT ;  /* 0xc2fc00002f00780b */ /* 0x000fca0003f6e000 */
[----:B------:R-:W-:Y:S01]  /*85b0*/  @!P2 FMUL R46, R46, 0.5 ;  /* 0x3f0000002e2ea820 */ /* 0x000fe20000400000 */
[----:B------:R-:W2:Y:S01]  /*85c0*/  MUFU.EX2 R0, R0 ;  /* 0x0000000000007308 */ /* 0x000ea20000000800 */
[----:B---3--:R-:W-:Y:S01]  /*85d0*/  F2FP.BF16.F32.PACK_AB R24, R28, R99 ;  /* 0x000000631c18723e */ /* 0x008fe200000010ff */
[----:B-1----:R-:W-:Y:S01]  /*85e0*/  @!P6 FMUL R45, R45, R45 ;  /* 0x0000002d2d2de220 */ /* 0x002fe20000400000 */
[----:B------:R-:W-:Y:S01]  /*85f0*/  FSETP.GEU.AND P6, PT, R48, -126, PT ;  /* 0xc2fc00003000780b */ /* 0x000fe20003fce000 */
[----:B------:R-:W-:Y:S01]  /*8600*/  FFMA R99, R96, R13, R99 ;  /* 0x0000000d60637223 */ /* 0x000fe20000000063 */
[----:B------:R-:W-:Y:S02]  /*8610*/  WARPGROUP.ARRIVE ;  /* 0x00000000000079c5 */ /* 0x000fe40000000000 */
[----:B------:R-:W-:Y:S01]  /*8620*/  @!P3 FMUL R47, R47, 0.5 ;  /* 0x3f0000002f2fb820 */ /* 0x000fe20000400000 */
[----:B------:R-:W1:Y:S01]  /*8630*/  MUFU.EX2 R46, R46 ;  /* 0x0000002e002e7308 */ /* 0x000e620000000800 */
[----:B----4-:R-:W-:Y:S01]  /*8640*/  @!P5 FMUL R21, R21, R21 ;  /* 0x000000151515d220 */ /* 0x010fe20000400000 */
[----:B------:R-:W-:Y:S01]  /*8650*/  FSETP.GEU.AND P5, PT, R51, -126, PT ;  /* 0xc2fc00003300780b */ /* 0x000fe20003fae000 */
[----:B------:R-:W-:Y:S01]  /*8660*/  HGMMA.64x16x16.F32.BF16 R88, R24, gdesc[UR4].tnspB, R88, gsb0 ;  /* 0x4020000418587df0 */ /* 0x000fe20008001858 */
[----:B------:R-:W-:-:S04]  /*8670*/  FADD R28, R99, R28 ;  /* 0x0000001c631c7221 */ /* 0x000fc80000000000 */
[----:B------:R-:W3:Y:S01]  /*8680*/  MUFU.EX2 R47, R47 ;  /* 0x0000002f002f7308 */ /* 0x000ee20000000800 */
[----:B------:R-:W-:Y:S01]  /*8690*/  @!P6 FMUL R48, R48, 0.5 ;  /* 0x3f0000003030e820 */ /* 0x000fe20000400000 */
[----:B--2---:R-:W-:Y:S01]  /*86a0*/  @!P4 FMUL R0, R0, R0 ;  /* 0x000000000000c220 */ /* 0x004fe20000400000 */
[----:B------:R-:W-:Y:S01]  /*86b0*/  FSETP.GEU.AND P4, PT, R52, -126, PT ;  /* 0xc2fc00003400780b */ /* 0x000fe20003f8e000 */
[----:B------:R-:W-:-:S03]  /*86c0*/  FADD R29, R28, R29 ;  /* 0x0000001d1c1d7221 */ /* 0x000fc60000000000 */
[----:B------:R-:W-:Y:S01]  /*86d0*/  @!P5 FMUL R51, R51, 0.5 ;  /* 0x3f0000003333d820 */ /* 0x000fe20000400000 */
[----:B------:R-:W2:Y:S01]  /*86e0*/  MUFU.EX2 R48, R48 ;  /* 0x0000003000307308 */ /* 0x000ea20000000800 */
[----:B-1----:R-:W-:Y:S01]  /*86f0*/  @!P2 FMUL R46, R46, R46 ;  /* 0x0000002e2e2ea220 */ /* 0x002fe20000400000 */
[----:B------:R-:W-:Y:S01]  /*8700*/  FSETP.GEU.AND P2, PT, R50, -126, PT ;  /* 0xc2fc00003200780b */ /* 0x000fe20003f4e000 */
[----:B------:R-:W-:-:S05]  /*8710*/  FADD R32, R29, R32 ;  /* 0x000000201d207221 */ /* 0x000fca0000000000 */
[----:B------:R-:W-:Y:S01]  /*8720*/  @!P4 FMUL R52, R52, 0.5 ;  /* 0x3f0000003434c820 */ /* 0x000fe20000400000 */
[----:B---3--:R-:W-:Y:S01]  /*8730*/  @!P3 FMUL R47, R47, R47 ;  /* 0x0000002f2f2fb220 */ /* 0x008fe20000400000 */
[----:B------:R-:W-:Y:S01]  /*8740*/  FSETP.GEU.AND P3, PT, R49, -126, PT ;  /* 0xc2fc00003100780b */ /* 0x000fe20003f6e000 */
        /* <DEDUP_REMOVED lines=8> */
[----:B------:R-:W-:Y:S02]  /*87d0*/  WARPGROUP.DEPBAR.LE gsb0, 0x0 ;  /* 0x00008000000079c5 */ /* 0x000fe40000010000 */
[----:B------:R-:W-:Y:S01]  /*87e0*/  VIADD R24, R20, 0x20 ;  /* 0x0000002014187836 */ /* 0x000fe20000000000 */
[----:B------:R-:W-:Y:S01]  /*87f0*/  MOV R25, 0xc0000010 ;  /* 0xc000001000197802 */ /* 0x000fe20000000f00 */
[----:B------:R-:W-:Y:S01]  /*8800*/  @!P6 FMUL R53, R53, 0.5 ;  /* 0x3f0000003535e820 */ /* 0x000fe20000400000 */
[----:B------:R-:W-:Y:S01]  /*8810*/  F2FP.BF16.F32.PACK_AB R26, R35, R34 ;  /* 0x00000022231a723e */ /* 0x000fe200000010ff */
[----:B------:R-:W1:Y:S01]  /*8820*/  MUFU.EX2 R49, R49 ;  /* 0x0000003100317308 */ /* 0x000e620000000800 */
[----:B------:R-:W-:Y:S01]  /*8830*/  R2UR UR6, R24 ;  /* 0x00000000180672ca */ /* 0x000fe200000e0000 */
[----:B--2---:R-:W-:Y:S01]  /*8840*/  @!P4 FMUL R52, R52, R52 ;  /* 0x000000343434c220 */ /* 0x004fe20000400000 */
[----:B------:R-:W-:-:S02]  /*8850*/  R2UR UR7, R25 ;  /* 0x00000000190772ca */ /* 0x000fc400000e0000 */
[----:B------:R-:W-:Y:S01]  /*8860*/  F2FP.BF16.F32.PACK_AB R24, R102, R33 ;  /* 0x000000216618723e */ /* 0x000fe200000010ff */
[----:B------:R-:W-:Y:S01]  /*8870*/  FADD R33, R32, R33 ;  /* 0x0000002120217221 */ /* 0x000fe20000000000 */
[----:B------:R-:W-:Y:S01]  /*8880*/  F2FP.BF16.F32.PACK_AB R25, R101, R36 ;  /* 0x000000246519723e */ /* 0x000fe200000010ff */
[----:B------:R-:W2:Y:S01]  /*8890*/  MUFU.EX2 R53, R53 ;  /* 0x0000003500357308 */ /* 0x000ea20000000800 */
[----:B------:R-:W-:Y:S01]  /*88a0*/  F2FP.BF16.F32.PACK_AB R27, R38, R37 ;  /* 0x00000025261b723e */ /* 0x000fe200000010ff */
[----:B---3--:R-:W-:Y:S01]  /*88b0*/  @!P2 FMUL R50, R50, R50 ;  /* 0x000000323232a220 */ /* 0x008fe20000400000 */
[----:B------:R-:W-:Y:S01]  /*88c0*/  FSETP.GEU.AND P2, PT, R54, -126, PT ;  /* 0xc2fc00003600780b */ /* 0x000fe20003f4e000 */
[----:B------:R-:W-:Y:S01]  /*88d0*/  FFMA R32, R77, UR18, -R23 ;  /* 0x000000124d207c23 */ /* 0x000fe20008000817 */
[----:B------:R-:W-:Y:S01]  /*88e0*/  WARPGROUP.ARRIVE ;  /* 0x00000000000079c5 */ /* 0x000fe20000000000 */
[----:B------:R-:W-:Y:S01]  /*88f0*/  FSETP.GEU.AND P4, PT, R56, -126, PT ;  /* 0xc2fc00003800780b */ /* 0x000fe20003f8e000 */
[----:B------:R-:W-:Y:S01]  /*8900*/  FADD R36, R31, R36 ;  /* 0x000000241f247221 */ /* 0x000fe20000000000 */
[----:B------:R-:W-:Y:S01]  /*8910*/  FSETP.GEU.AND P5, PT, R57, -126, PT ;  /* 0xc2fc00003900780b */ /* 0x000fe20003fae000 */
[----:B-1----:R-:W-:Y:S01]  /*8920*/  @!P3 FMUL R49, R49, R49 ;  /* 0x000000313131b220 */ /* 0x002fe20000400000 */
[----:B------:R-:W-:Y:S01]  /*8930*/  FSETP.GEU.AND P3, PT, R55, -126, PT ;  /* 0xc2fc00003700780b */ /* 0x000fe20003f6e000 */
[----:B------:R-:W-:Y:S01]  /*8940*/  HGMMA.64x16x16.F32.BF16 R88, R24, gdesc[UR4].tnspB, R88, gsb0 ;  /* 0x4020000418587df0 */ /* 0x000fe20008001858 */
[----:B------:R-:W-:Y:S01]  /*8950*/  FADD R33, R33, R102 ;  /* 0x0000006621217221 */ /* 0x000fe20000000000 */
[----:B------:R-:W-:-:S03]  /*8960*/  FADD R36, R36, R101 ;  /* 0x0000006524247221 */ /* 0x000fc60000000000 */
[----:B------:R-:W-:Y:S01]  /*8970*/  @!P2 FMUL R54, R54, 0.5 ;  /* 0x3f0000003636a820 */ /* 0x000fe20000400000 */
[----:B--2---:R-:W-:Y:S01]  /*8980*/  @!P6 FMUL R53, R53, R53 ;  /* 0x000000353535e220 */ /* 0x004fe20000400000 */
[----:B------:R-:W-:Y:S01]  /*8990*/  FSETP.GEU.AND P6, PT, R58, -126, PT ;  /* 0xc2fc00003a00780b */ /* 0x000fe20003fce000 */
[----:B------:R-:W-:Y:S01]  /*89a0*/  @!P4 FMUL R56, R56, 0.5 ;  /* 0x3f0000003838c820 */ /* 0x000fe20000400000 */
[----:B------:R-:W-:Y:S01]  /*89b0*/  FADD R34, R33, R34 ;  /* 0x0000002221227221 */ /* 0x000fe20000000000 */
[----:B------:R-:W-:Y:S01]  /*89c0*/  @!P5 FMUL R57, R57, 0.5 ;  /* 0x3f0000003939d820 */ /* 0x000fe20000400000 */
[----:B------:R-:W1:Y:S01]  /*89d0*/  MUFU.EX2 R54, R54 ;  /* 0x0000003600367308 */ /* 0x000e620000000800 */
[----:B------:R-:W-:Y:S01]  /*89e0*/  @!P3 FMUL R55, R55, 0.5 ;  /* 0x3f0000003737b820 */ /* 0x000fe20000400000 */
[----:B------:R-:W-:Y:S01]  /*89f0*/  FADD R37, R36, R37 ;  /* 0x0000002524257221 */ /* 0x000fe20000000000 */
[----:B------:R-:W-:Y:S01]  /*8a00*/  FFMA R36, R81, UR18, -R23 ;  /* 0x0000001251247c23 */ /* 0x000fe20008000817 */
[----:B------:R-:W-:Y:S01]  /*8a10*/  FADD R34, R34, R35 ;  /* 0x0000002322227221 */ /* 0x000fe20000000000 */
[----:B------:R-:W-:Y:S01]  /*8a20*/  FFMA R23, R85, UR18, -R23 ;  /* 0x0000001255177c23 */ /* 0x000fe20008000817 */
[----:B------:R-:W-:-:S02]  /*8a30*/  FADD R37, R37, R38 ;  /* 0x0000002625257221 */ /* 0x000fc40000000000 */
[----:B------:R-:W2:Y:S01]  /*8a40*/  MUFU.EX2 R55, R55 ;  /* 0x0000003700377308 */ /* 0x000ea20000000800 */
[----:B------:R-:W-:-:S07]  /*8a50*/  @!P6 FMUL R58, R58, 0.5 ;  /* 0x3f0000003a3ae820 */ /* 0x000fce0000400000 */
[----:B------:R-:W3:Y:S01]  /*8a60*/  MUFU.EX2 R56, R56 ;  /* 0x0000003800387308 */ /* 0x000ee20000000800 */
[----:B-1----:R-:W-:Y:S01]  /*8a70*/  @!P2 FMUL R54, R54, R54 ;  /* 0x000000363636a220 */ /* 0x002fe20000400000 */
[----:B------:R-:W-:-:S06]  /*8a80*/  FSETP.GEU.AND P2, PT, R59, -126, PT ;  /* 0xc2fc00003b00780b */ /* 0x000fcc0003f4e000 */
[----:B------:R-:W1:Y:S01]  /*8a90*/  MUFU.EX2 R58, R58 ;  /* 0x0000003a003a7308 */ /* 0x000e620000000800 */
[----:B--2---:R-:W-:Y:S01]  /*8aa0*/  @!P3 FMUL R55, R55, R55 ;  /* 0x000000373737b220 */ /* 0x004fe20000400000 */
[----:B------:R-:W-:Y:S01]  /*8ab0*/  FSETP.GEU.AND P3, PT, R60, -126, PT ;  /* 0xc2fc00003c00780b */ /* 0x000fe20003f6e000 */
[----:B------:R-:W-:Y:S02]  /*8ac0*/  WARPGROUP.DEPBAR.LE gsb0, 0x0 ;  /* 0x00008000000079c5 */ /* 0x000fe40000010000 */
[----:B------:R-:W-:Y:S01]  /*8ad0*/  VIADD R24, R20, 0x40 ;  /* 0x0000004014187836 */ /* 0x000fe20000000000 */
[----:B------:R-:W-:Y:S01]  /*8ae0*/  F2FP.BF16.F32.PACK_AB R26, R44, R43 ;  /* 0x0000002b2c1a723e */ /* 0x000fe200000010ff */
[----:B------:R-:W-:Y:S01]  /*8af0*/  IMAD.MOV.U32 R25, RZ, RZ, -0x3ffffff0 ;  /* 0xc0000010ff197424 */ /* 0x000fe200078e00ff */
[----:B------:R-:W-:Y:S01]  /*8b00*/  F2FP.BF16.F32.PACK_AB R27, R46, R45 ;  /* 0x0000002d2e1b723e */ /* 0x000fe200000010ff */
[----:B------:R-:W-:Y:S01]  /*8b10*/  @!P2 FMUL R59, R59, 0.5 ;  /* 0x3f0000003b3ba820 */ /* 0x000fe20000400000 */
[----:B------:R-:W-:Y:S01]  /*8b20*/  R2UR UR6, R24 ;  /* 0x00000000180672ca */ /* 0x000fe200000e0000 */
[----:B------:R-:W2:Y:S01]  /*8b30*/  MUFU.EX2 R57, R57 ;  /* 0x0000003900397308 */ /* 0x000ea20000000800 */
[----:B------:R-:W-:-:S03]  /*8b40*/  R2UR UR7, R25 ;  /* 0x00000000190772ca */ /* 0x000fc600000e0000 */
[----:B------:R-:W-:Y:S01]  /*8b50*/  @!P3 FMUL R60, R60, 0.5 ;  /* 0x3f0000003c3cb820 */ /* 0x000fe20000400000 */
[----:B------:R-:W-:Y:S01]  /*8b60*/  F2FP.BF16.F32.PACK_AB R24, R40, R39 ;  /* 0x000000272818723e */ /* 0x000fe200000010ff */
[----:B---3--:R-:W-:Y:S01]  /*8b70*/  @!P4 FMUL R56, R56, R56 ;  /* 0x000000383838c220 */ /* 0x008fe20000400000 */
[----:B------:R-:W-:Y:S01]  /*8b80*/  F2FP.BF16.F32.PACK_AB R25, R41, R42 ;  /* 0x0000002a2919723e */ /* 0x000fe200000010ff */
[----:B-1----:R-:W-:Y:S01]  /*8b90*/  @!P6 FMUL R58, R58, R58 ;  /* 0x0000003a3a3ae220 */ /* 0x002fe20000400000 */
[----:B------:R-:W-:Y:S01]  /*8ba0*/  FSETP.GEU.AND P4, PT, R61, -126, PT ;  /* 0xc2fc00003d00780b */ /* 0x000fe20003f8e000 */
[----:B------:R-:W1:Y:S01]  /*8bb0*/  MUFU.EX2 R59, R59 ;  /* 0x0000003b003b7308 */ /* 0x000e620000000800 */
[----:B------:R-:W-:Y:S01]  /*8bc0*/  WARPGROUP.ARRIVE ;  /* 0x00000000000079c5 */ /* 0x000fe20000000000 */
[----:B------:R-:W-:Y:S01]  /*8bd0*/  FSETP.GEU.AND P6, PT, R63, -126, PT ;  /* 0xc2fc00003f00780b */ /* 0x000fe20003fce000 */
[----:B------:R-:W-:Y:S01]  /*8be0*/  FADD R39, R34, R39 ;  /* 0x0000002722277221 */ /* 0x000fe20000000000 */
[----:B------:R-:W-:-:S03]  /*8bf0*/  FADD R42, R37, R42 ;  /* 0x0000002a252a7221 */ /* 0x000fc60000000000 */
[----:B------:R-:W-:Y:S01]  /*8c00*/  HGMMA.64x16x16.F32.BF16 R88, R24, gdesc[UR4].tnspB, R88, gsb0 ;  /* 0x4020000418587df0 */ /* 0x000fe20008001858 */
[----:B------:R-:W3:Y:S01]  /*8c10*/  MUFU.EX2 R60, R60 ;  /* 0x0000003c003c7308 */ /* 0x000ee20000000800 */
[----:B--2---:R-:W-:Y:S01]  /*8c20*/  @!P5 FMUL R57, R57, R57 ;  /* 0x000000393939d220 */ /* 0x004fe20000400000 */
[----:B------:R-:W-:Y:S01]  /*8c30*/  FSETP.GEU.AND P5, PT, R62, -126, PT ;  /* 0xc2fc00003e00780b */ /* 0x000fe20003fae000 */
[----:B------:R-:W-:Y:S01]  /*8c40*/  FADD R40, R39, R40 ;  /* 0x0000002827287221 */ /* 0x000fe20000000000 */
[----:B------:R-:W-:Y:S01]  /*8c50*/  @!P4 FMUL R61, R61, 0.5 ;  /* 0x3f0000003d3dc820 */ /* 0x000fe20000400000 */
[----:B------:R-:W-:Y:S02]  /*8c60*/  FADD R42, R42, R41 ;  /* 0x000000292a2a7221 */ /* 0x000fe40000000000 */
[----:B------:R-:W-:Y:S01]  /*8c70*/  @!P6 FMUL R63, R63, 0.5 ;  /* 0x3f0000003f3fe820 */ /* 0x000fe20000400000 */
[----:B------:R-:W-:Y:S01]  /*8c80*/  FADD R43, R40, R43 ;  /* 0x0000002b282b7221 */ /* 0x000fe20000000000 */
[----:B-1----:R-:W-:Y:S01]  /*8c90*/  @!P2 FMUL R59, R59, R59 ;  /* 0x0000003b3b3ba220 */ /* 0x002fe20000400000 */
[----:B------:R-:W-:Y:S01]  /*8ca0*/  FSETP.GEU.AND P2, PT, R66, -126, PT ;  /* 0xc2fc00004200780b */ /* 0x000fe20003f4e000 */
[----:B------:R-:W1:Y:S01]  /*8cb0*/  MUFU.EX2 R61, R61 ;  /* 0x0000003d003d7308 */ /* 0x000e620000000800 */
[----:B------:R-:W-:Y:S01]  /*8cc0*/  FADD R45, R42, R45 ;  /* 0x0000002d2a2d7221 */ /* 0x000fe20000000000 */
[----:B------:R-:W-:-:S02]  /*8cd0*/  FADD R44, R43, R44 ;  /* 0x0000002c2b2c7221 */ /* 0x000fc40000000000 */
[----:B------:R-:W-:Y:S01]  /*8ce0*/  @!P5 FMUL R62, R62, 0.5 ;  /* 0x3f0000003e3ed820 */ /* 0x000fe20000400000 */
[----:B------:R-:W-:Y:S01]  /*8cf0*/  FADD R46, R45, R46 ;  /* 0x0000002e2d2e7221 */ /* 0x000fe20000000000 */
[----:B---3--:R-:W-:Y:S01]  /*8d00*/  @!P3 FMUL R60, R60, R60 ;  /* 0x0000003c3c3cb220 */ /* 0x008fe20000400000 */
[----:B------:R-:W-:Y:S01]  /*8d10*/  FSETP.GEU.AND P3, PT, R65, -126, PT ;  /* 0xc2fc00004100780b */ /* 0x000fe20003f6e000 */
[----:B------:R-:W2:Y:S04]  /*8d20*/  MUFU.EX2 R63, R63 ;  /* 0x0000003f003f7308 */ /* 0x000ea80000000800 */
[----:B------:R-:W-:-:S04]  /*8d30*/  @!P2 FMUL R66, R66, 0.5 ;  /* 0x3f0000004242a820 */ /* 0x000fc80000400000 */
[----:B------:R-:W3:Y:S01]  /*8d40*/  MUFU.EX2 R62, R62 ;  /* 0x0000003e003e7308 */ /* 0x000ee20000000800 */
[----:B-1----:R-:W-:Y:S01]  /*8d50*/  @!P4 FMUL R61, R61, R61 ;  /* 0x0000003d3d3dc220 */ /* 0x002fe20000400000 */
[----:B------:R-:W-:Y:S02]  /*8d60*/  FSETP.GEU.AND P4, PT, R64, -126, PT ;  /* 0xc2fc00004000780b */ /* 0x000fe40003f8e000 */
[----:B------:R-:W-:-:S04]  /*8d70*/  @!P3 FMUL R65, R65, 0.5 ;  /* 0x3f0000004141b820 */ /* 0x000fc80000400000 */
[----:B------:R-:W1:Y:S01]  /*8d80*/  MUFU.EX2 R66, R66 ;  /* 0x0000004200427308 */ /* 0x000e620000000800 */
[----:B--2---:R-:W-:Y:S01]  /*8d90*/  @!P6 FMUL R63, R63, R63 ;  /* 0x0000003f3f3fe220 */ /* 0x004fe20000400000 */
[----:B------:R-:W-:Y:S01]  /*8da0*/  FSETP.GEU.AND P6, PT, R68, -126, PT ;  /* 0xc2fc00004400780b */ /* 0x000fe20003fce000 */
[----:B------:R-:W-:Y:S02]  /*8db0*/  WARPGROUP.DEPBAR.LE gsb0, 0x0 ;  /* 0x00008000000079c5 */ /* 0x000fe40000010000 */
[----:B------:R-:W-:Y:S01]  /*8dc0*/  VIADD R24, R20, 0x60 ;  /* 0x0000006014187836 */ /* 0x000fe20000000000 */
[----:B------:R-:W-:Y:S01]  /*8dd0*/  MOV R25, 0xc0000010 ;  /* 0xc000001000197802 */ /* 0x000fe20000000f00 */
[----:B---3--:R-:W-:Y:S01]  /*8de0*/  @!P5 FMUL R62, R62, R62 ;  /* 0x0000003e3e3ed220 */ /* 0x008fe20000400000 */
[----:B------:R-:W-:Y:S01]  /*8df0*/  F2FP.BF16.F32.PACK_AB R26, R49, R50 ;  /* 0x00000032311a723e */ /* 0x000fe200000010ff */
[----:B------:R-:W-:Y:S01]  /*8e00*/  @!P4 FMUL R64, R64, 0.5 ;  /* 0x3f0000004040c820 */ /* 0x000fe20000400000 */
[----:B------:R-:W-:Y:S01]  /*8e10*/  R2UR UR6, R24 ;  /* 0x00000000180672ca */ /* 0x000fe200000e0000 */
[----:B------:R-:W2:Y:S01]  /*8e20*/  MUFU.EX2 R65, R65 ;  /* 0x0000004100417308 */ /* 0x000ea20000000800 */
[----:B------:R-:W-:-:S03]  /*8e30*/  R2UR UR7, R25 ;  /* 0x00000000190772ca */ /* 0x000fc600000e0000 */
[----:B------:R-:W-:Y:S01]  /*8e40*/  @!P6 FMUL R68, R68, 0.5 ;  /* 0x3f0000004444e820 */ /* 0x000fe20000400000 */
[----:B------:R-:W-:Y:S01]  /*8e50*/  F2FP.BF16.F32.PACK_AB R24, R0, R47 ;  /* 0x0000002f0018723e */ /* 0x000fe200000010ff */
[----:B-1----:R-:W-:Y:S01]  /*8e60*/  @!P2 FMUL R66, R66, R66 ;  /* 0x000000424242a220 */ /* 0x002fe20000400000 */
[----:B------:R-:W-:Y:S01]  /*8e70*/  F2FP.BF16.F32.PACK_AB R25, R48, R21 ;  /* 0x000000153019723e */ /* 0x000fe200000010ff */
[----:B------:R-:W-:Y:S01]  /*8e80*/  FADD R47, R44, R47 ;  /* 0x0000002f2c2f7221 */ /* 0x000fe20000000000 */
[----:B------:R-:W-:Y:S01]  /*8e90*/  F2FP.BF16.F32.PACK_AB R27, R51, R52 ;  /* 0x00000034331b723e */ /* 0x000fe200000010ff */
[----:B------:R-:W1:Y:S01]  /*8ea0*/  MUFU.EX2 R64, R64 ;  /* 0x0000004000407308 */ /* 0x000e620000000800 */
[----:B------:R-:W-:Y:S01]  /*8eb0*/  FSETP.GEU.AND P5, PT, R70, -126, PT ;  /* 0xc2fc00004600780b */ /* 0x000fe20003fae000 */
[----:B------:R-:W-:Y:S01]  /*8ec0*/  FADD R21, R46, R21 ;  /* 0x000000152e157221 */ /* 0x000fe20000000000 */
[----:B------:R-:W-:Y:S01]  /*8ed0*/  WARPGROUP.ARRIVE ;  /* 0x00000000000079c5 */ /* 0x000fe20000000000 */
[----:B------:R-:W-:Y:S01]  /*8ee0*/  FSETP.GEU.AND P2, PT, R72, -126, PT ;  /* 0xc2fc00004800780b */ /* 0x000fe20003f4e000 */
[----:B------:R-:W-:Y:S01]  /*8ef0*/  FADD R47, R47, R0 ;  /* 0x000000002f2f7221 */ /* 0x000fe20000000000 */
[----:B------:R-:W-:-:S02]  /*8f00*/  FADD R21, R21, R48 ;  /* 0x0000003015157221 */ /* 0x000fc40000000000 */
[----:B------:R-:W3:Y:S01]  /*8f10*/  MUFU.EX2 R68, R68 ;  /* 0x0000004400447308 */ /* 0x000ee20000000800 */
[----:B------:R-:W-:Y:S01]  /*8f20*/  HGMMA.64x16x16.F32.BF16 R88, R24, gdesc[UR4].tnspB, R88, gsb0 ;  /* 0x4020000418587df0 */ /* 0x000fe20008001858 */
[----:B--2---:R-:W-:Y:S01]  /*8f30*/  @!P3 FMUL R65, R65, R65 ;  /* 0x000000414141b220 */ /* 0x004fe20000400000 */
[----:B------:R-:W-:Y:S01]  /*8f40*/  FSETP.GEU.AND P3, PT, R73, -126, PT ;  /* 0xc2fc00004900780b */ /* 0x000fe20003f6e000 */
[----:B------:R-:W-:Y:S01]  /*8f50*/  FADD R50, R47, R50 ;  /* 0x000000322f327221 */ /* 0x000fe20000000000 */
[----:B------:R-:W-:Y:S01]  /*8f60*/  FADD R52, R21, R52 ;  /* 0x0000003415347221 */ /* 0x000fe20000000000 */
[----:B------:R-:W-:Y:S01]  /*8f70*/  @!P5 FMUL R70, R70, 0.5 ;  /* 0x3f0000004646d820 */ /* 0x000fe20000400000 */
[----:B------:R-:W-:Y:S02]  /*8f80*/  IMAD.MOV.U32 R21, RZ, RZ, -0x3ffffff0 ;  /* 0xc0000010ff157424 */ /* 0x000fe400078e00ff */
[----:B------:R-:W-:Y:S01]  /*8f90*/  FADD R50, R50, R49 ;  /* 0x0000003132327221 */ /* 0x000fe20000000000 */
[----:B------:R-:W-:Y:S01]  /*8fa0*/  @!P2 FMUL R72, R72, 0.5 ;  /* 0x3f0000004848a820 */ /* 0x000fe20000400000 */
[----:B------:R-:W2:Y:S01]  /*8fb0*/  MUFU.EX2 R11, R70 ;  /* 0x00000046000b7308 */ /* 0x000ea20000000800 */
[----:B-1----:R-:W-:Y:S01]  /*8fc0*/  @!P4 FMUL R64, R64, R64 ;  /* 0x000000404040c220 */ /* 0x002fe20000400000 */
[----:B------:R-:W-:Y:S01]  /*8fd0*/  FSETP.GEU.AND P4, PT, R74, -126, PT ;  /* 0xc2fc00004a00780b */ /* 0x000fe20003f8e000 */
[----:B------:R-:W-:-:S02]  /*8fe0*/  FADD R52, R52, R51 ;  /* 0x0000003334347221 */ /* 0x000fc40000000000 */
[----:B------:R-:W-:Y:S01]  /*8ff0*/  @!P3 FMUL R73, R73, 0.5 ;  /* 0x3f0000004949b820 */ /* 0x000fe20000400000 */
[----:B---3--:R-:W-:Y:S02]  /*9000*/  @!P6 FMUL R68, R68, R68 ;  /* 0x000000444444e220 */ /* 0x008fe40000400000 */
[----:B------:R-:W1:Y:S01]  /*9010*/  MUFU.EX2 R13, R72 ;  /* 0x00000048000d7308 */ /* 0x000e620000000800 */
[----:B------:R-:W-:-:S06]  /*9020*/  FSETP.GEU.AND P6, PT, R76, -126, PT ;  /* 0xc2fc00004c00780b */ /* 0x000fcc0003fce000 */
[----:B------:R-:W-:Y:S01]  /*9030*/  @!P4 FMUL R74, R74, 0.5 ;  /* 0x3f0000004a4ac820 */ /* 0x000fe20000400000 */
        /* <DEDUP_REMOVED lines=9> */
[----:B------:R-:W-:Y:S02]  /*90d0*/  WARPGROUP.DEPBAR.LE gsb0, 0x0 ;  /* 0x00008000000079c5 */ /* 0x000fe40000010000 */
[----:B------:R-:W-:Y:S01]  /*90e0*/  VIADD R24, R20, 0x80 ;  /* 0x0000008014187836 */ /* 0x000fe20000000000 */
[----:B------:R-:W-:Y:S01]  /*90f0*/  F2FP.BF16.F32.PACK_AB R26, R58, R57 ;  /* 0x000000393a1a723e */ /* 0x000fe200000010ff */
[----:B------:R-:W-:Y:S01]  /*9100*/  IMAD.MOV.U32 R25, RZ, RZ, -0x3ffffff0 ;  /* 0xc0000010ff197424 */ /* 0x000fe200078e00ff */
[----:B------:R-:W-:Y:S01]  /*9110*/  F2FP.BF16.F32.PACK_AB R27, R60, R59 ;  /* 0x0000003b3c1b723e */ /* 0x000fe200000010ff */
[----:B------:R-:W-:Y:S01]  /*9120*/  @!P2 FMUL R32, R32, 0.5 ;  /* 0x3f0000002020a820 */ /* 0x000fe20000400000 */
[----:B------:R-:W-:Y:S01]  /*9130*/  R2UR UR6, R24 ;  /* 0x00000000180672ca */ /* 0x000fe200000e0000 */
[----:B------:R-:W4:Y:S01]  /*9140*/  MUFU.EX2 R30, R75 ;  /* 0x0000004b001e7308 */ /* 0x000f220000000800 */
[----:B------:R-:W-:Y:S01]  /*9150*/  R2UR UR7, R25 ;  /* 0x00000000190772ca */ /* 0x000fe200000e0000 */
[----:B---3--:R-:W-:Y:S01]  /*9160*/  @!P3 FMUL R28, R28, R28 ;  /* 0x0000001c1c1cb220 */ /* 0x008fe20000400000 */
[----:B------:R-:W-:Y:S01]  /*9170*/  F2FP.BF16.F32.PACK_AB R24, R54, R53 ;  /* 0x000000353618723e */ /* 0x000fe200000010ff */
[----:B--2---:R-:W-:Y:S01]  /*9180*/  @!P4 FMUL R29, R29, R29 ;  /* 0x0000001d1d1dc220 */ /* 0x004fe20000400000 */
[----:B------:R-:W-:Y:S01]  /*9190*/  F2FP.BF16.F32.PACK_AB R25, R56, R55 ;  /* 0x000000373819723e */ /* 0x000fe200000010ff */
[----:B------:R-:W-:Y:S01]  /*91a0*/  FADD R53, R50, R53 ;  /* 0x0000003532357221 */ /* 0x000fe20000000000 */
[----:B------:R-:W-:Y:S01]  /*91b0*/  FSETP.GEU.AND P3, PT, R78, -126, PT ;  /* 0xc2fc00004e00780b */ /* 0x000fe20003f6e000 */
[----:B------:R-:W2:Y:S01]  /*91c0*/  MUFU.EX2 R32, R32 ;  /* 0x0000002000207308 */ /* 0x000ea20000000800 */
[----:B------:R-:W-:Y:S01]  /*91d0*/  WARPGROUP.ARRIVE ;  /* 0x00000000000079c5 */ /* 0x000fe20000000000 */
[----:B------:R-:W-:Y:S01]  /*91e0*/  FSETP.GEU.AND P4, PT, R79, -126, PT ;  /* 0xc2fc00004f00780b */ /* 0x000fe20003f8e000 */
[----:B-1----:R-:W-:Y:S01]  /*91f0*/  @!P6 FMUL R31, R31, R31 ;  /* 0x0000001f1f1fe220 */ /* 0x002fe20000400000 */
[----:B------:R-:W-:Y:S01]  /*9200*/  FSETP.GEU.AND P6, PT, R36, -126, PT ;  /* 0xc2fc00002400780b */ /* 0x000fe20003fce000 */
[----:B------:R-:W-:Y:S01]  /*9210*/  FADD R55, R52, R55 ;  /* 0x0000003734377221 */ /* 0x000fe20000000000 */
[----:B------:R-:W-:Y:S01]  /*9220*/  FADD R54, R53, R54 ;  /* 0x0000003635367221 */ /* 0x000fe20000000000 */
[----:B------:R-:W-:Y:S01]  /*9230*/  HGMMA.64x16x16.F32.BF16 R88, R24, gdesc[UR4].tnspB, R88, gsb0 ;  /* 0x4020000418587df0 */ /* 0x000fe20008001858 */
[----:B----4-:R-:W-:Y:S01]  /*9240*/  @!P5 FMUL R30, R30, R30 ;  /* 0x0000001e1e1ed220 */ /* 0x010fe20000400000 */
[----:B------:R-:W-:Y:S01]  /*9250*/  FSETP.GEU.AND P5, PT, R80, -126, PT ;  /* 0xc2fc00005000780b */ /* 0x000fe20003fae000 */
[----:B------:R-:W-:-:S02]  /*9260*/  FADD R56, R55, R56 ;  /* 0x0000003837387221 */ /* 0x000fc40000000000 */
[----:B------:R-:W-:Y:S01]  /*9270*/  @!P3 FMUL R78, R78, 0.5 ;  /* 0x3f0000004e4eb820 */ /* 0x000fe20000400000 */
[----:B------:R-:W-:Y:S02]  /*9280*/  FADD R57, R54, R57 ;  /* 0x0000003936397221 */ /* 0x000fe40000000000 */
[----:B------:R-:W-:Y:S01]  /*9290*/  @!P4 FMUL R79, R79, 0.5 ;  /* 0x3f0000004f4fc820 */ /* 0x000fe20000400000 */
[----:B------:R-:W1:Y:S01]  /*92a0*/  MUFU.EX2 R33, R78 ;  /* 0x0000004e00217308 */ /* 0x000e620000000800 */
[----:B--2---:R-:W-:Y:S01]  /*92b0*/  @!P2 FMUL R32, R32, R32 ;  /* 0x000000202020a220 */ /* 0x004fe20000400000 */
[----:B------:R-:W-:Y:S01]  /*92c0*/  FSETP.GEU.AND P2, PT, R82, -126, PT ;  /* 0xc2fc00005200780b */ /* 0x000fe20003f4e000 */
[----:B------:R-:W-:Y:S01]  /*92d0*/  @!P6 FMUL R36, R36, 0.5 ;  /* 0x3f0000002424e820 */ /* 0x000fe20000400000 */
[----:B------:R-:W-:Y:S01]  /*92e0*/  FADD R59, R56, R59 ;  /* 0x0000003b383b7221 */ /* 0x000fe20000000000 */
[----:B------:R-:W-:Y:S01]  /*92f0*/  FADD R58, R57, R58 ;  /* 0x0000003a393a7221 */ /* 0x000fe20000000000 */
[----:B------:R-:W-:-:S02]  /*9300*/  @!P5 FMUL R80, R80, 0.5 ;  /* 0x3f0000005050d820 */ /* 0x000fc40000400000 */
[----:B------:R-:W2:Y:S01]  /*9310*/  MUFU.EX2 R34, R79 ;  /* 0x0000004f00227308 */ /* 0x000ea20000000800 */
[----:B------:R-:W-:-:S06]  /*9320*/  FADD R60, R59, R60 ;  /* 0x0000003c3b3c7221 */ /* 0x000fcc0000000000 */
[----:B------:R-:W-:Y:S01]  /*9330*/  @!P2 FMUL R82, R82, 0.5 ;  /* 0x3f0000005252a820 */ /* 0x000fe20000400000 */
[----:B------:R-:W3:Y:S01]  /*9340*/  MUFU.EX2 R35, R80 ;  /* 0x0000005000237308 */ /* 0x000ee20000000800 */
[----:B-1----:R-:W-:Y:S01]  /*9350*/  @!P3 FMUL R33, R33, R33 ;  /* 0x000000212121b220 */ /* 0x002fe20000400000 */
[----:B------:R-:W-:-:S06]  /*9360*/  FSETP.GEU.AND P3, PT, R83, -126, PT ;  /* 0xc2fc00005300780b */ /* 0x000fcc0003f6e000 */
[----:B------:R-:W1:Y:S01]  /*9370*/  MUFU.EX2 R36, R36 ;  /* 0x0000002400247308 */ /* 0x000e620000000800 */
[----:B--2---:R-:W-:Y:S01]  /*9380*/  @!P4 FMUL R34, R34, R34 ;  /* 0x000000222222c220 */ /* 0x004fe20000400000 */
[----:B------:R-:W-:-:S05]  /*9390*/  FSETP.GEU.AND P4, PT, R84, -126, PT ;  /* 0xc2fc00005400780b */ /* 0x000fca0003f8e000 */
[----:B------:R-:W-:Y:S01]  /*93a0*/  @!P3 FMUL R83, R83, 0.5 ;  /* 0x3f0000005353b820 */ /* 0x000fe20000400000 */
[----:B------:R-:W2:Y:S01]  /*93b0*/  MUFU.EX2 R82, R82 ;  /* 0x0000005200527308 */ /* 0x000ea20000000800 */
[----:B------:R-:W-:Y:S02]  /*93c0*/  WARPGROUP.DEPBAR.LE gsb0, 0x0 ;  /* 0x00008000000079c5 */ /* 0x000fe40000010000 */
[----:B------:R-:W-:Y:S01]  /*93d0*/  IMAD.MOV.U32 R25, RZ, RZ, -0x3ffffff0 ;  /* 0xc0000010ff197424 */ /* 0x000fe200078e00ff */
[----:B------:R-:W-:Y:S01]  /*93e0*/  IADD3 R24, R20, 0xa0, RZ ;  /* 0x000000a014187810 */ /* 0x000fe20007ffe0ff */
[----:B---3--:R-:W-:Y:S01]  /*93f0*/  @!P5 FMUL R35, R35, R35 ;  /* 0x000000232323d220 */ /* 0x008fe20000400000 */
[----:B------:R-:W-:Y:S01]  /*9400*/  F2FP.BF16.F32.PACK_AB R26, R64, R65 ;  /* 0x00000041401a723e */ /* 0x000fe200000010ff */
[----:B------:R-:W-:Y:S01]  /*9410*/  @!P4 FMUL R84, R84, 0.5 ;  /* 0x3f0000005454c820 */ /* 0x000fe20000400000 */
[----:B------:R-:W-:Y:S01]  /*9420*/  R2UR UR6, R24 ;  /* 0x00000000180672ca */ /* 0x000fe200000e0000 */
[----:B-1----:R-:W-:Y:S01]  /*9430*/  @!P6 FMUL R36, R36, R36 ;  /* 0x000000242424e220 */ /* 0x002fe20000400000 */
[----:B------:R-:W-:Y:S01]  /*9440*/  R2UR UR7, R25 ;  /* 0x00000000190772ca */ /* 0x000fe200000e0000 */
[----:B------:R-:W1:Y:S01]  /*9450*/  MUFU.EX2 R83, R83 ;  /* 0x0000005300537308 */ /* 0x000e620000000800 */
[----:B------:R-:W-:Y:S01]  /*9460*/  F2FP.BF16.F32.PACK_AB R24, R62, R61 ;  /* 0x0000003d3e18723e */ /* 0x000fe200000010ff */
[----:B------:R-:W-:Y:S01]  /*9470*/  FADD R61, R58, R61 ;  /* 0x0000003d3a3d7221 */ /* 0x000fe20000000000 */
[----:B------:R-:W-:Y:S01]  /*9480*/  F2FP.BF16.F32.PACK_AB R25, R66, R63 ;  /* 0x0000003f4219723e */ /* 0x000fe200000010ff */
[----:B------:R-:W-:Y:S01]  /*9490*/  FADD R63, R60, R63 ;  /* 0x0000003f3c3f7221 */ /* 0x000fe20000000000 */
[----:B------:R-:W-:Y:S01]  /*94a0*/  F2FP.BF16.F32.PACK_AB R27, R68, R11 ;  /* 0x0000000b441b723e */ /* 0x000fe200000010ff */
[----:B--2---:R-:W-:Y:S01]  /*94b0*/  @!P2 FMUL R82, R82, R82 ;  /* 0x000000525252a220 */ /* 0x004fe20000400000 */
[----:B------:R-:W-:Y:S01]  /*94c0*/  FSETP.GEU.AND P5, PT, R23, -126, PT ;  /* 0xc2fc00001700780b */ /* 0x000fe20003fae000 */
[----:B------:R-:W2:Y:S01]  /*94d0*/  MUFU.EX2 R84, R84 ;  /* 0x0000005400547308 */ /* 0x000ea20000000800 */
[----:B------:R-:W-:Y:S01]  /*94e0*/  WARPGROUP.ARRIVE ;  /* 0x00000000000079c5 */ /* 0x000fe20000000000 */
[----:B------:R-:W-:Y:S01]  /*94f0*/  FSETP.GEU.AND P6, PT, R86, -126, PT ;  /* 0xc2fc00005600780b */ /* 0x000fe20003fce000 */
[----:B------:R-:W-:Y:S01]  /*9500*/  FADD R62, R61, R62 ;  /* 0x0000003e3d3e7221 */ /* 0x000fe20000000000 */
[----:B------:R-:W-:Y:S01]  /*9510*/  FSETP.GEU.AND P2, PT, R22, -126, PT ;  /* 0xc2fc00001600780b */ /* 0x000fe20003f4e000 */
[----:B------:R-:W-:-:S02]  /*9520*/  FADD R66, R63, R66 ;  /* 0x000000423f427221 */ /* 0x000fc40000000000 */
[----:B------:R-:W-:Y:S01]  /*9530*/  HGMMA.64x16x16.F32.BF16 R88, R24, gdesc[UR4].tnspB, R88, gsb0 ;  /* 0x4020000418587df0 */ /* 0x000fe20008001858 */
[----:B------:R-:W-:Y:S01]  /*9540*/  FADD R65, R62, R65 ;  /* 0x000000413e417221 */ /* 0x000fe20000000000 */
[----:B-1----:R-:W-:Y:S01]  /*9550*/  @!P3 FMUL R83, R83, R83 ;  /* 0x000000535353b220 */ /* 0x002fe20000400000 */
[----:B------:R-:W-:Y:S02]  /*9560*/  FADD R11, R66, R11 ;  /* 0x0000000b420b7221 */ /* 0x000fe40000000000 */
[----:B------:R-:W-:Y:S01]  /*9570*/  @!P5 FMUL R23, R23, 0.5 ;  /* 0x3f0000001717d820 */ /* 0x000fe20000400000 */
[----:B------:R-:W-:Y:S01]  /*9580*/  FADD R64, R65, R64 ;  /* 0x0000004041407221 */ /* 0x000fe20000000000 */
[----:B------:R-:W-:Y:S01]  /*9590*/  FADD R68, R11, R68 ;  /* 0x000000440b447221 */ /* 0x000fe20000000000 */
[----:B------:R-:W-:Y:S02]  /*95a0*/  @!P6 FMUL R86, R86, 0.5 ;  /* 0x3f0000005656e820 */ /* 0x000fe40000400000 */
[----:B------:R-:W-:Y:S01]  /*95b0*/  @!P2 FMUL R22, R22, 0.5 ;  /* 0x3f0000001616a820 */ /* 0x000fe20000400000 */
[----:B------:R-:W1:Y:S01]  /*95c0*/  MUFU.EX2 R23, R23 ;  /* 0x0000001700177308 */ /* 0x000e620000000800 */
[----:B--2---:R-:W-:-:S07]  /*95d0*/  @!P4 FMUL R84, R84, R84 ;  /* 0x000000545454c220 */ /* 0x004fce0000400000 */
[----:B------:R-:W2:Y:S08]  /*95e0*/  MUFU.EX2 R86, R86 ;  /* 0x0000005600567308 */ /* 0x000eb00000000800 */
[----:B------:R-:W3:Y:S01]  /*95f0*/  MUFU.EX2 R22, R22 ;  /* 0x0000001600167308 */ /* 0x000ee20000000800 */
[----:B-1----:R-:W-:Y:S01]  /*9600*/  @!P5 FMUL R23, R23, R23 ;  /* 0x000000171717d220 */ /* 0x002fe20000400000 */
[----:B--2---:R-:W-:Y:S01]  /*9610*/  @!P6 FMUL R86, R86, R86 ;  /* 0x000000565656e220 */ /* 0x004fe20000400000 */
[----:B------:R-:W-:-:S02]  /*9620*/  WARPGROUP.DEPBAR.LE gsb0, 0x0 ;  /* 0x00008000000079c5 */ /* 0x000fc40000010000 */
[C---:B------:R-:W-:Y:S01]  /*9630*/  VIADD R24, R20.reuse, 0xc0 ;  /* 0x000000c014187836 */ /* 0x040fe20000000000 */
[----:B------:R-:W-:Y:S01]  /*9640*/  MOV R25, 0xc0000010 ;  /* 0xc000001000197802 */ /* 0x000fe20000000f00 */
[----:B------:R-:W-:Y:S01]  /*9650*/  VIADD R20, R20, 0xe0 ;  /* 0x000000e014147836 */ /* 0x000fe20000000000 */
[----:B------:R-:W-:Y:S01]  /*9660*/  F2FP.BF16.F32.PACK_AB R26, R32, R31 ;  /* 0x0000001f201a723e */ /* 0x000fe200000010ff */
[----:B---3--:R-:W-:Y:S01]  /*9670*/  @!P2 FMUL R22, R22, R22 ;  /* 0x000000161616a220 */ /* 0x008fe20000400000 */
[----:B------:R-:W-:Y:S02]  /*9680*/  R2UR UR6, R24 ;  /* 0x00000000180672ca */ /* 0x000fe400000e0000 */
[----:B------:R-:W-:Y:S02]  /*9690*/  R2UR UR7, R25 ;  /* 0x00000000190772ca */ /* 0x000fe400000e0000 */
[----:B------:R-:W-:Y:S01]  /*96a0*/  F2FP.BF16.F32.PACK_AB R24, R28, R13 ;  /* 0x0000000d1c18723e */ /* 0x000fe200000010ff */
[----:B------:R-:W-:Y:S01]  /*96b0*/  FADD R13, R64, R13 ;  /* 0x0000000d400d7221 */ /* 0x000fe20000000000 */
[----:B------:R-:W-:Y:S01]  /*96c0*/  F2FP.BF16.F32.PACK_AB R25, R30, R29 ;  /* 0x0000001d1e19723e */ /* 0x000fe200000010ff */
[----:B------:R-:W-:Y:S01]  /*96d0*/  FADD R29, R68, R29 ;  /* 0x0000001d441d7221 */ /* 0x000fe20000000000 */
[----:B------:R-:W-:Y:S01]  /*96e0*/  F2FP.BF16.F32.PACK_AB R27, R34, R33 ;  /* 0x00000021221b723e */ /* 0x000fe200000010ff */
[----:B------:R-:W-:Y:S01]  /*96f0*/  FADD R28, R13, R28 ;  /* 0x0000001c0d1c7221 */ /* 0x000fe20000000000 */
[----:B------:R-:W-:Y:S01]  /*9700*/  ISETP.NE.AND P2, PT, R5, 0x4, PT ;  /* 0x000000040500780c */ /* 0x000fe20003f45270 */
[----:B------:R-:W-:Y:S01]  /*9710*/  FADD R30, R29, R30 ;  /* 0x0000001e1d1e7221 */ /* 0x000fe20000000000 */
[----:B------:R-:W-:Y:S01]  /*9720*/  WARPGROUP.ARRIVE ;  /* 0x00000000000079c5 */ /* 0x000fe20000000000 */
[----:B------:R-:W-:Y:S01]  /*9730*/  FADD R31, R28, R31 ;  /* 0x0000001f1c1f7221 */ /* 0x000fe20000000000 */
[----:B------:R-:W-:Y:S01]  /*9740*/  SEL R5, R5, RZ, P2 ;  /* 0x000000ff05057207 */ /* 0x000fe20001000000 */
[----:B------:R-:W-:-:S02]  /*9750*/  FADD R33, R30, R33 ;  /* 0x000000211e217221 */ /* 0x000fc40000000000 */
[----:B------:R-:W-:Y:S01]  /*9760*/  FADD R32, R31, R32 ;  /* 0x000000201f207221 */ /* 0x000fe20000000000 */
[----:B------:R-:W-:Y:S01]  /*9770*/  HGMMA.64x16x16.F32.BF16 R88, R24, gdesc[UR4].tnspB, R88, gsb0 ;  /* 0x4020000418587df0 */ /* 0x000fe20008001858 */
[----:B------:R-:W-:Y:S01]  /*9780*/  R2UR UR6, R20 ;  /* 0x00000000140672ca */ /* 0x000fe200000e0000 */
[----:B------:R-:W-:Y:S01]  /*9790*/  FADD R33, R33, R34 ;  /* 0x0000002221217221 */ /* 0x000fe20000000000 */
[----:B------:R-:W-:Y:S01]  /*97a0*/  R2UR UR7, R21 ;  /* 0x00000000150772ca */ /* 0x000fe200000e0000 */
[----:B------:R-:W-:Y:S02]  /*97b0*/  IMAD R0, R5, 0x8, R12 ;  /* 0x0000000805007824 */ /* 0x000fe400078e020c */
[----:B------:R-:W-:-:S03]  /*97c0*/  FADD R33, R33, R82 ;  /* 0x0000005221217221 */ /* 0x000fc60000000000 */
[----:B------:R-:W-:Y:S01]  /*97d0*/  PRMT R0, RZ, 0x654, R0 ;  /* 0x00000654ff007816 */ /* 0x000fe20000000000 */
[----:B------:R-:W-:-:S04]  /*97e0*/  FADD R33, R33, R83 ;  /* 0x0000005321217221 */ /* 0x000fc80000000000 */
[----:B------:R-:W-:-:S04]  /*97f0*/  FADD R33, R33, R86 ;  /* 0x0000005621217221 */ /* 0x000fc80000000000 */
[----:B------:R-:W-:Y:S01]  /*9800*/  FADD R11, R33, R22 ;  /* 0x00000016210b7221 */ /* 0x000fe20000000000 */
[----:B------:R-:W-:Y:S02]  /*9810*/  WARPGROUP.DEPBAR.LE gsb0, 0x0 ;  /* 0x00008000000079c5 */ /* 0x000fe40000010000 */
[----:B------:R-:W-:Y:S01]  /*9820*/  F2FP.BF16.F32.PACK_AB R24, R36, R35 ;  /* 0x000000232418723e */ /* 0x000fe200000010ff */
[----:B------:R-:W-:Y:S01]  /*9830*/  FADD R35, R32, R35 ;  /* 0x0000002320237221 */ /* 0x000fe20000000000 */
[----:B------:R-:W-:Y:S02]  /*9840*/  F2FP.BF16.F32.PACK_AB R25, R83, R82 ;  /* 0x000000525319723e */ /* 0x000fe400000010ff */
[----:B------:R-:W-:Y:S01]  /*9850*/  F2FP.BF16.F32.PACK_AB R26, R23, R84 ;  /* 0x00000054171a723e */ /* 0x000fe200000010ff */
[----:B------:R-:W-:Y:S01]  /*9860*/  FADD R35, R35, R36 ;  /* 0x0000002423237221 */ /* 0x000fe20000000000 */
[----:B------:R-:W-:-:S03]  /*9870*/  F2FP.BF16.F32.PACK_AB R27, R22, R86 ;  /* 0x00000056161b723e */ /* 0x000fc600000010ff */
[----:B------:R-:W-:Y:S01]  /*9880*/  FADD R35, R35, R84 ;  /* 0x0000005423237221 */ /* 0x000fe20000000000 */
[----:B------:R-:W-:-:S03]  /*9890*/  WARPGROUP.ARRIVE ;  /* 0x00000000000079c5 */ /* 0x000fc60000000000 */
[----:B------:R-:W-:-:S03]  /*98a0*/  FADD R13, R35, R23 ;  /* 0x00000017230d7221 */ /* 0x000fc60000000000 */
[----:B------:R-:W-:Y:S03]  /*98b0*/  HGMMA.64x16x16.F32.BF16 R88, R24, gdesc[UR4].tnspB, R88, gsb0 ;  /* 0x4020000418587df0 */ /* 0x000fe60008001858 */
[----:B------:R-:W-:Y:S02]  /*98c0*/  WARPGROUP.DEPBAR.LE gsb0, 0x0 ;  /* 0x00008000000079c5 */ /* 0x000fe40000010000 */
[----:B------:R1:W-:Y:S01]  /*98d0*/  SYNCS.ARRIVE.TRANS64.RED.A1T0 RZ, [R0+URZ], RZ ;  /* 0x000000ff00ff79a7 */ /* 0x0003e2000810043f */
[----:B------:R-:W-:Y:S05]  /*98e0*/  @P1 BRA `(.L_x_45) ;  /* 0x00000000009c1947 */ /* 0x000fea0003800000 */
[----:B------:R-:W-:Y:S01]  /*98f0*/  ISETP.LT.OR P1, PT, R6, 0x1, !P0 ;  /* 0x000000010600780c */ /* 0x000fe20004721670 */
[----:B------:R-:W-:-:S12]  /*9900*/  BSSY B0, `(.L_x_46) ;  /* 0x0000024000007945 */ /* 0x000fd80003800000 */
[----:B------:R-:W-:Y:S05]  /*9910*/  @P1 BRA `(.L_x_47) ;  /* 0x0000000000881947 */ /* 0x000fea0003800000 */
[----:B-1----:R-:W-:Y:S01]  /*9920*/  IMAD R0, R3, 0x8, R2 ;  /* 0x0000000803007824 */ /* 0x002fe200078e0202 */
[----:B------:R-:W-:Y:S02]  /*9930*/  SHF.L.U32 R21, R4, 0x1f, RZ ;  /* 0x0000001f04157819 */ /* 0x000fe400000006ff */
[----:B------:R-:W-:Y:S02]  /*9940*/  ISETP.NE.AND P2, PT, R9, RZ, PT ;  /* 0x000000ff0900720c */ /* 0x000fe40003f45270 */
[----:B------:R-:W1:Y:S02]  /*9950*/  SYNCS.PHASECHK.TRANS64.TRYWAIT P1, [R0+URZ+0x4820], R21 ;  /* 0x00482015000075a7 */ /* 0x000e64000802017f */
[----:B-1----:R-:W-:Y:S09]  /*9960*/  @!P1 BRA `(.L_x_48) ;  /* 0x0000001400349947 */ /* 0x002ff20003800000 */
.L_x_85:
[----:B------:R-:W-:Y:S05]  /*9970*/  @P2 BRA `(.L_x_49) ;  /* 0x0000000000142947 */ /* 0x000fea0003800000 */
[----:B------:R-:W-:Y:S02]  /*9980*/  ISETP.NE.AND P1, PT, R16, RZ, PT ;  /* 0x000000ff1000720c */ /* 0x000fe40003f25270 */
[----:B-1----:R-:W-:-:S04]  /*9990*/  MOV R21, 0x1000 ;  /* 0x0000100000157802 */ /* 0x002fc80000000f00 */
[----:B------:R2:W-:Y:S07]  /*99a0*/  SYNCS.ARRIVE.TRANS64 RZ, [R0+URZ+0x4800], R21 ;  /* 0x0048001500ff79a7 */ /* 0x0005ee000800003f */
[----:B------:R-:W-:Y:S05]  /*99b0*/  @!P1 BRA `(.L_x_49) ;  /* 0x0000000000049947 */ /* 0x000fea0003800000 */
[----:B------:R-:W-:Y:S01]  /*99c0*/  BPT.TRAP 0x1 ;  /* 0x000000040000795c */ /* 0x000fe20000300000 */
.L_x_49:
        /* <DEDUP_REMOVED lines=12> */
[----:B------:R-:W-:Y:S01]  /*9a90*/  UMOV UR13, UR37 ;  /* 0x00000025000d7c82 */ /* 0x000fe20008000000 */
[----:B------:R-:W-:Y:S01]  /*9aa0*/  IADD3 R7, R7, 0x1, RZ ;  /* 0x0000000107077810 */ /* 0x000fe20007ffe0ff */
[----:B------:R-:W-:Y:S01]  /*9ab0*/  USHF.L.U32 UR11, UR11, 0x7, URZ ;  /* 0x000000070b0b7899 */ /* 0x000fe2000800063f */
[----:B------:R-:W-:Y:S01]  /*9ac0*/  ISETP.NE.AND P1, PT, R3, 0x4, PT ;  /* 0x000000040300780c */ /* 0x000fe20003f25270 */
[----:B------:R-:W-:-:S02]  /*9ad0*/  UIADD3 UR9, UR9, 0x4800, URZ ;  /* 0x0000480009097890 */ /* 0x000fc4000fffe03f */
[----:B------:R-:W-:Y:S01]  /*9ae0*/  UIADD3 UR8, UR8, 0x800, URZ ;  /* 0x0000080008087890 */ /* 0x000fe2000fffe03f */
[----:B-12---:R-:W-:Y:S02]  /*9af0*/  SEL R21, RZ, 0x1, P1 ;  /* 0x00000001ff157807 */ /* 0x006fe40000800000 */
[----:B------:R-:W-:Y:S02]  /*9b00*/  SEL R3, R3, RZ, P1 ;  /* 0x000000ff03037207 */ /* 0x000fe40000800000 */
[----:B------:R-:W-:-:S04]  /*9b10*/  LOP3.LUT R4, R4, R21, RZ, 0x3c, !PT ;  /* 0x0000001504047212 */ /* 0x000fc800078e3cff */
[----:B------:R2:W-:Y:S02]  /*9b20*/  UTMALDG.4D [UR8], [UR6], desc[UR22] ;  /* 0x00001608060075b4 */ /* 0x0005e40008019000 */
[----:B--2---:R-:W-:Y:S01]  /*9b30*/  NOP ;  /* 0x0000000000007918 */ /* 0x004fe20000000000 */
.L_x_47:
[----:B------:R-:W-:Y:S05]  /*9b40*/  BSYNC B0 ;  /* 0x0000000000007941 */ /* 0x000fea0003800000 */
.L_x_46:
[----:B------:R-:W-:-:S07]  /*9b50*/  VIADD R6, R6, 0xffffffff ;  /* 0xffffffff06067836 */ /* 0x000fce0000000000 */
.L_x_45:
[----:B------:R-:W-:Y:S01]  /*9b60*/  ISETP.GT.AND P3, PT, R17, 0x1, PT ;  /* 0x000000011100780c */ /* 0x000fe20003f64270 */
[----:B------:R-:W-:Y:S01]  /*9b70*/  VIADD R15, R15, 0x1 ;  /* 0x000000010f0f7836 */ /* 0x000fe20000000000 */
[----:B------:R-:W-:Y:S01]  /*9b80*/  IADD3 R5, R5, 0x1, RZ ;  /* 0x0000000105057810 */ /* 0x000fe20007ffe0ff */
[----:B------:R-:W-:Y:S01]  /*9b90*/  VIADD R17, R17, 0xffffffff ;  /* 0xffffffff11117836 */ /* 0x000fe20000000000 */
[----:B------:R-:W-:Y:S01]  /*9ba0*/  MOV R21, R14 ;  /* 0x0000000e00157202 */ /* 0x000fe20000000f00 */
[----:B------:R-:W-:Y:S01]  /*9bb0*/  VIADD R10, R10, 0x80 ;  /* 0x000000800a0a7836 */ /* 0x000fe20000000000 */
[----:B------:R-:W-:Y:S01]  /*9bc0*/  ISETP.NE.AND P1, PT, R15, 0x4, PT ;  /* 0x000000040f00780c */ /* 0x000fe20003f25270 */
[----:B------:R-:W-:Y:S01]  /*9bd0*/  IMAD.MOV.U32 R20, RZ, RZ, R18 ;  /* 0x000000ffff147224 */ /* 0x000fe200078e0012 */
[----:B------:R-:W-:Y:S02]  /*9be0*/  ISETP.NE.AND P2, PT, R5, 0x4, PT ;  /* 0x000000040500780c */ /* 0x000fe40003f45270 */
[----:B-1----:R-:W-:-:S02]  /*9bf0*/  SEL R0, RZ, 0x1, P1 ;  /* 0x00000001ff007807 */ /* 0x002fc40000800000 */
[----:B------:R-:W-:Y:S02]  /*9c00*/  SEL R15, R15, RZ, P1 ;  /* 0x000000ff0f0f7207 */ /* 0x000fe40000800000 */
[----:B------:R-:W-:Y:S02]  /*9c10*/  LOP3.LUT R0, R19, R0, RZ, 0x3c, !PT ;  /* 0x0000000013007212 */ /* 0x000fe400078e3cff */
[----:B------:R-:W-:Y:S01]  /*9c20*/  SEL R5, R5, RZ, P2 ;  /* 0x000000ff05057207 */ /* 0x000fe20001000000 */
[----:B------:R-:W-:Y:S06]  /*9c30*/  @P3 BRA `(.L_x_50) ;  /* 0xffffffcc00203947 */ /* 0x000fec000383ffff */
.L_x_37:
[----:B------:R-:W-:Y:S05]  /*9c40*/  WARPSYNC.ALL ;  /* 0x0000000000007948 */ /* 0x000fea0003800000 */
[----:B------:R-:W1:Y:S01]  /*9c50*/  SHFL.BFLY PT, R0, R13, 0x1, 0x1f ;  /* 0x0c201f000d007f89 */ /* 0x000e6200000e0000 */
[----:B------:R-:W-:Y:S01]  /*9c60*/  BSSY B0, `(.L_x_51) ;  /* 0x0000023000007945 */ /* 0x000fe20003800000 */
[----:B------:R-:W-:Y:S01]  /*9c70*/  IMAD.MOV.U32 R7, RZ, RZ, 0x7f800000 ;  /* 0x7f800000ff077424 */ /* 0x000fe200078e00ff */
[----:B------:R-:W-:Y:S01]  /*9c80*/  MOV R8, 0x3f800000 ;  /* 0x3f80000000087802 */ /* 0x000fe20000000f00 */
[----:B------:R-:W2:Y:S01]  /*9c90*/  SHFL.BFLY PT, R4, R11, 0x1, 0x1f ;  /* 0x0c201f000b047f89 */ /* 0x000ea200000e0000 */
[----:B------:R-:W-:-:S02]  /*9ca0*/  IMAD.MOV.U32 R9, RZ, RZ, 0x7f800000 ;  /* 0x7f800000ff097424 */ /* 0x000fc400078e00ff */
[----:B-1----:R-:W-:Y:S01]  /*9cb0*/  FADD R0, R0, R13 ;  /* 0x0000000d00007221 */ /* 0x002fe20000000000 */
[----:B--2---:R-:W-:-:S04]  /*9cc0*/  FADD R15, R4, R11 ;  /* 0x0000000b040f7221 */ /* 0x004fc80000000000 */
[----:B------:R-:W1:Y:S01]  /*9cd0*/  SHFL.BFLY PT, R3, R0, 0x2, 0x1f ;  /* 0x0c401f0000037f89 */ /* 0x000e6200000e0000 */
[----:B------:R-:W-:-:S03]  /*9ce0*/  IMAD.MOV.U32 R4, RZ, RZ, 0x3f800000 ;  /* 0x3f800000ff047424 */ /* 0x000fc600078e00ff */
[----:B------:R-:W2:Y:S01]  /*9cf0*/  SHFL.BFLY PT, R16, R15, 0x2, 0x1f ;  /* 0x0c401f000f107f89 */ /* 0x000ea200000e0000 */
[C---:B-1----:R-:W-:Y:S01]  /*9d00*/  FSETP.NE.AND P0, PT, R0.reuse, -R3, PT ;  /* 0x800000030000720b */ /* 0x042fe20003f05000 */
[----:B------:R-:W-:Y:S01]  /*9d10*/  FADD R3, R0, R3 ;  /* 0x0000000300037221 */ /* 0x000fe20000000000 */
[----:B--2---:R-:W-:-:S11]  /*9d20*/  FADD R6, R15, R16 ;  /* 0x000000100f067221 */ /* 0x004fd60000000000 */
[----:B------:R-:W-:Y:S05]  /*9d30*/  @!P0 BRA `(.L_x_52) ;  /* 0x0000000000548947 */ /* 0x000fea0003800000 */
[----:B------:R-:W-:Y:S01]  /*9d40*/  IADD3 R0, R3, 0x1800000, RZ ;  /* 0x0180000003007810 */ /* 0x000fe20007ffe0ff */
[----:B------:R-:W-:Y:S03]  /*9d50*/  BSSY B1, `(.L_x_53) ;  /* 0x000000c000017945 */ /* 0x000fe60003800000 */
[----:B------:R-:W-:-:S04]  /*9d60*/  LOP3.LUT R0, R0, 0x7f800000, RZ, 0xc0, !PT ;  /* 0x7f80000000007812 */ /* 0x000fc800078ec0ff */
[----:B------:R-:W-:-:S13]  /*9d70*/  ISETP.GT.U32.AND P0, PT, R0, 0x1ffffff, PT ;  /* 0x01ffffff0000780c */ /* 0x000fda0003f04070 */
[----:B------:R-:W-:Y:S05]  /*9d80*/  @P0 BRA `(.L_x_54) ;  /* 0x0000000000100947 */ /* 0x000fea0003800000 */
[----:B------:R-:W-:-:S07]  /*9d90*/  MOV R12, 0x9db0 ;  /* 0x00009db0000c7802 */ /* 0x000fce0000000f00 */
[----:B------:R-:W-:Y:S05]  /*9da0*/  CALL.REL.NOINC `($__internal_0_$__cuda_sm20_rcp_rn_f32_slowpath) ;  /* 0x0000001000387944 */ /* 0x000fea0003c00000 */
[----:B------:R-:W-:Y:S01]  /*9db0*/  IMAD.MOV.U32 R4, RZ, RZ, R0 ;  /* 0x000000ffff047224 */ /* 0x000fe200078e0000 */
[----:B------:R-:W-:Y:S06]  /*9dc0*/  BRA `(.L_x_55) ;  /* 0x0000000000107947 */ /* 0x000fec0003800000 */
.L_x_54:
[----:B------:R-:W1:Y:S02]  /*9dd0*/  MUFU.RCP R4, R3 ;  /* 0x0000000300047308 */ /* 0x000e640000001000 */
[----:B-1----:R-:W-:-:S04]  /*9de0*/  FFMA R0, R3, R4, -1 ;  /* 0xbf80000003007423 */ /* 0x002fc80000000004 */
[----:B------:R-:W-:-:S04]  /*9df0*/  FADD.FTZ R5, -R0, -RZ ;  /* 0x800000ff00057221 */ /* 0x000fc80000010100 */
[----:B------:R-:W-:-:S07]  /*9e00*/  FFMA R4, R4, R5, R4 ;  /* 0x0000000504047223 */ /* 0x000fce0000000004 */
.L_x_55:
[----:B------:R-:W-:Y:S05]  /*9e10*/  BSYNC B1 ;  /* 0x0000000000017941 */ /* 0x000fea0003800000 */
.L_x_53:
[----:B------:R-:W-:Y:S01]  /*9e20*/  FSETP.GEU.AND P0, PT, |R3|, 1.175494350822287508e-38, PT ;  /* 0x008000000300780b */ /* 0x000fe20003f0e200 */
[----:B------:R-:W-:-:S12]  /*9e30*/  ULDC UR6, c[0x0][0x600] ;  /* 0x0001800000067ab9 */ /* 0x000fd80000000800 */
[----:B------:R-:W-:-:S04]  /*9e40*/  @!P0 FMUL R3, R3, 16777216 ;  /* 0x4b80000003038820 */ /* 0x000fc80000400000 */
[----:B------:R-:W1:Y:S02]  /*9e50*/  MUFU.LG2 R0, R3 ;  /* 0x0000000300007308 */ /* 0x000e640000000c00 */
[----:B-1----:R-:W-:-:S04]  /*9e60*/  @!P0 FADD R0, R0, -24 ;  /* 0xc1c0000000008421 */ /* 0x002fc80000000000 */
[----:B------:R-:W-:-:S04]  /*9e70*/  FMUL R9, R0, 0.69314718246459960938 ;  /* 0x3f31721800097820 */ /* 0x000fc80000400000 */
[----:B------:R-:W-:-:S07]  /*9e80*/  FFMA R9, R14, UR6, R9 ;  /* 0x000000060e097c23 */ /* 0x000fce0008000009 */
.L_x_52:
[----:B------:R-:W-:Y:S05]  /*9e90*/  BSYNC B0 ;  /* 0x0000000000007941 */ /* 0x000fea0003800000 */
.L_x_51:
[----:B------:R-:W-:Y:S01]  /*9ea0*/  FSETP.NE.AND P0, PT, R15, -R16, PT ;  /* 0x800000100f00720b */ /* 0x000fe20003f05000 */
[----:B------:R-:W-:Y:S01]  /*9eb0*/  ULDC UR4, c[0x0][0x608] ;  /* 0x0001820000047ab9 */ /* 0x000fe20000000800 */
[----:B------:R-:W-:Y:S01]  /*9ec0*/  BSSY B0, `(.L_x_56) ;  /* 0x000001d000007945 */ /* 0x000fe20003800000 */
[----:B------:R-:W-:-:S04]  /*9ed0*/  FMUL R4, R4, UR4 ;  /* 0x0000000404047c20 */ /* 0x000fc80008400000 */
[-C--:B------:R-:W-:Y:S01]  /*9ee0*/  FMUL R88, R88, R4.reuse ;  /* 0x0000000458587220 */ /* 0x080fe20000400000 */
[-C--:B------:R-:W-:Y:S01]  /*9ef0*/  FMUL R22, R89, R4.reuse ;  /* 0x0000000459167220 */ /* 0x080fe20000400000 */
[-C--:B------:R-:W-:Y:S01]  /*9f00*/  FMUL R92, R92, R4.reuse ;  /* 0x000000045c5c7220 */ /* 0x080fe20000400000 */
[----:B------:R-:W-:-:S03]  /*9f10*/  FMUL R24, R93, R4 ;  /* 0x000000045d187220 */ /* 0x000fc60000400000 */
[----:B------:R-:W-:Y:S05]  /*9f20*/  @!P0 BRA `(.L_x_57) ;  /* 0x0000000000588947 */ /* 0x000fea0003800000 */
[----:B------:R-:W-:Y:S01]  /*9f30*/  VIADD R0, R6, 0x1800000 ;  /* 0x0180000006007836 */ /* 0x000fe20000000000 */
[----:B------:R-:W-:Y:S04]  /*9f40*/  BSSY B1, `(.L_x_58) ;  /* 0x000000d000017945 */ /* 0x000fe80003800000 */
[----:B------:R-:W-:-:S04]  /*9f50*/  LOP3.LUT R0, R0, 0x7f800000, RZ, 0xc0, !PT ;  /* 0x7f80000000007812 */ /* 0x000fc800078ec0ff */
[----:B------:R-:W-:-:S13]  /*9f60*/  ISETP.GT.U32.AND P0, PT, R0, 0x1ffffff, PT ;  /* 0x01ffffff0000780c */ /* 0x000fda0003f04070 */
[----:B------:R-:W-:Y:S05]  /*9f70*/  @P0 BRA `(.L_x_59) ;  /* 0x0000000000140947 */ /* 0x000fea0003800000 */
[----:B------:R-:W-:Y:S02]  /*9f80*/  MOV R3, R6 ;  /* 0x0000000600037202 */ /* 0x000fe40000000f00 */
[----:B------:R-:W-:-:S07]  /*9f90*/  MOV R12, 0x9fb0 ;  /* 0x00009fb0000c7802 */ /* 0x000fce0000000f00 */
[----:B------:R-:W-:Y:S05]  /*9fa0*/  CALL.REL.NOINC `($__internal_0_$__cuda_sm20_rcp_rn_f32_slowpath) ;  /* 0x0000000c00b87944 */ /* 0x000fea0003c00000 */
[----:B------:R-:W-:Y:S01]  /*9fb0*/  IMAD.MOV.U32 R8, RZ, RZ, R0 ;  /* 0x000000ffff087224 */ /* 0x000fe200078e0000 */
[----:B------:R-:W-:Y:S06]  /*9fc0*/  BRA `(.L_x_60) ;  /* 0x0000000000107947 */ /* 0x000fec0003800000 */
.L_x_59:
[----:B------:R-:W1:Y:S02]  /*9fd0*/  MUFU.RCP R3, R6 ;  /* 0x0000000600037308 */ /* 0x000e640000001000 */
[----:B-1----:R-:W-:-:S04]  /*9fe0*/  FFMA R0, R6, R3, -1 ;  /* 0xbf80000006007423 */ /* 0x002fc80000000003 */
[----:B------:R-:W-:-:S04]  /*9ff0*/  FADD.FTZ R0, -R0, -RZ ;  /* 0x800000ff00007221 */ /* 0x000fc80000010100 */
[----:B------:R-:W-:-:S07]  /*a000*/  FFMA R8, R3, R0, R3 ;  /* 0x0000000003087223 */ /* 0x000fce0000000003 */
.L_x_60:
[----:B------:R-:W-:Y:S05]  /*a010*/  BSYNC B1 ;  /* 0x0000000000017941 */ /* 0x000fea0003800000 */
.L_x_58:
[----:B------:R-:W-:Y:S01]  /*a020*/  FSETP.GEU.AND P0, PT, |R6|, 1.175494350822287508e-38, PT ;  /* 0x008000000600780b */ /* 0x000fe20003f0e200 */
[----:B------:R-:W-:-:S12]  /*a030*/  ULDC UR4, c[0x0][0x600] ;  /* 0x0001800000047ab9 */ /* 0x000fd80000000800 */
[----:B------:R-:W-:-:S04]  /*a040*/  @!P0 FMUL R6, R6, 16777216 ;  /* 0x4b80000006068820 */ /* 0x000fc80000400000 */
[----:B------:R-:W1:Y:S02]  /*a050*/  MUFU.LG2 R0, R6 ;  /* 0x0000000600007308 */ /* 0x000e640000000c00 */
[----:B-1----:R-:W-:-:S04]  /*a060*/  @!P0 FADD R0, R0, -24 ;  /* 0xc1c0000000008421 */ /* 0x002fc80000000000 */
[----:B------:R-:W-:-:S04]  /*a070*/  FMUL R7, R0, 0.69314718246459960938 ;  /* 0x3f31721800077820 */ /* 0x000fc80000400000 */
[----:B------:R-:W-:-:S07]  /*a080*/  FFMA R7, R18, UR4, R7 ;  /* 0x0000000412077c23 */ /* 0x000fce0008000007 */
.L_x_57:
[----:B------:R-:W-:Y:S05]  /*a090*/  BSYNC B0 ;  /* 0x0000000000007941 */ /* 0x000fea0003800000 */
.L_x_56:
[----:B------:R-:W1:Y:S01]  /*a0a0*/  S2R R0, SR_TID.X ;  /* 0x0000000000007919 */ /* 0x000e620000002100 */
[----:B------:R-:W-:Y:S01]  /*a0b0*/  ULDC UR4, c[0x0][0x608] ;  /* 0x0001820000047ab9 */ /* 0x000fe20000000800 */
[----:B------:R-:W-:Y:S01]  /*a0c0*/  ULDC.64 UR8, c[0x0][0x208] ;  /* 0x0000820000087ab9 */ /* 0x000fe20000000a00 */
[----:B------:R-:W-:Y:S01]  /*a0d0*/  FMUL R8, R8, UR4 ;  /* 0x0000000408087c20 */ /* 0x000fe20008400000 */
[----:B------:R-:W-:Y:S01]  /*a0e0*/  BSSY B0, `(.L_x_61) ;  /* 0x000001a000007945 */ /* 0x000fe20003800000 */
[C---:B-1----:R-:W-:Y:S02]  /*a0f0*/  LOP3.LUT P0, R18, R0.reuse, 0x3, RZ, 0xc0, !PT ;  /* 0x0000000300127812 */ /* 0x042fe4000780c0ff */
[----:B------:R-:W-:-:S04]  /*a100*/  LOP3.LUT R16, R0, 0x7f, RZ, 0xc0, !PT ;  /* 0x0000007f00107812 */ /* 0x000fc800078ec0ff */
[----:B------:R-:W-:-:S07]  /*a110*/  SHF.R.U32.HI R17, RZ, 0x5, R16 ;  /* 0x00000005ff117819 */ /* 0x000fce0000011610 */
[----:B------:R-:W-:Y:S05]  /*a120*/  @P0 BRA `(.L_x_62) ;  /* 0x0000000000540947 */ /* 0x000fea0003800000 */
[----:B------:R-:W1:Y:S01]  /*a130*/  S2UR UR4, SR_CTAID.X ;  /* 0x00000000000479c3 */ /* 0x000e620000002500 */
[----:B------:R-:W-:Y:S01]  /*a140*/  SHF.R.U32.HI R0, RZ, 0x2, R0 ;  /* 0x00000002ff007819 */ /* 0x000fe20000011600 */
[----:B------:R-:W-:-:S03]  /*a150*/  IMAD.SHL.U32 R3, R17, 0x10, RZ ;  /* 0x0000001011037824 */ /* 0x000fc600078e00ff */
[----:B------:R-:W-:-:S04]  /*a160*/  LOP3.LUT R0, R0, 0x7, RZ, 0xc0, !PT ;  /* 0x0000000700007812 */ /* 0x000fc800078ec0ff */
[----:B------:R-:W-:Y:S01]  /*a170*/  LOP3.LUT R0, R3, 0xfffffff0, R0, 0xe2, !PT ;  /* 0xfffffff003007812 */ /* 0x000fe200078ee200 */
[----:B-1----:R-:W-:-:S03]  /*a180*/  USHF.L.U32 UR6, UR4, 0x6, URZ ;  /* 0x0000000604067899 */ /* 0x002fc6000800063f */
[----:B------:R-:W-:Y:S02]  /*a190*/  ULDC.64 UR4, c[0x0][0x688] ;  /* 0x0001a20000047ab9 */ /* 0x000fe40000000a00 */
[----:B------:R-:W-:Y:S02]  /*a1a0*/  UIMAD UR4, UR36, UR4, UR6 ;  /* 0x00000004240472a4 */ /* 0x000fe4000f8e0206 */
[----:B------:R-:W-:Y:S02]  /*a1b0*/  IADD3 R3, R0, UR6, RZ ;  /* 0x0000000600037c10 */ /* 0x000fe4000fffe0ff */
[----:B------:R-:W-:-:S03]  /*a1c0*/  UIMAD UR4, UR37, UR5, UR4 ;  /* 0x00000005250472a4 */ /* 0x000fc6000f8e0204 */
[C---:B------:R-:W-:Y:S01]  /*a1d0*/  VIADD R4, R3.reuse, 0x8 ;  /* 0x0000000803047836 */ /* 0x040fe20000000000 */
[----:B------:R-:W-:Y:S02]  /*a1e0*/  ULDC UR5, c[0x0][0x288] ;  /* 0x0000a20000057ab9 */ /* 0x000fe40000000800 */
[----:B------:R-:W-:Y:S02]  /*a1f0*/  ISETP.GE.U32.AND P0, PT, R3, UR5, PT ;  /* 0x0000000503007c0c */ /* 0x000fe4000bf06070 */
[----:B------:R-:W-:Y:S02]  /*a200*/  IADD3 R0, P2, R0, UR4, RZ ;  /* 0x0000000400007c10 */ /* 0x000fe4000ff5e0ff */
[----:B------:R-:W-:Y:S01]  /*a210*/  ISETP.GE.U32.AND P1, PT, R4, UR5, PT ;  /* 0x0000000504007c0c */ /* 0x000fe2000bf26070 */
[----:B------:R-:W-:Y:S02]  /*a220*/  ULDC.64 UR4, c[0x0][0x680] ;  /* 0x0001a00000047ab9 */ /* 0x000fe40000000a00 */
[----:B------:R-:W-:Y:S01]  /*a230*/  IMAD.X R3, RZ, RZ, RZ, P2 ;  /* 0x000000ffff037224 */ /* 0x000fe200010e06ff */
[----:B------:R-:W-:-:S04]  /*a240*/  LEA R4, P2, R0, UR4, 0x2 ;  /* 0x0000000400047c11 */ /* 0x000fc8000f8410ff */
[----:B------:R-:W-:-:S05]  /*a250*/  LEA.HI.X R5, R0, UR5, R3, 0x2, P2 ;  /* 0x0000000500057c11 */ /* 0x000fca00090f1403 */
[----:B------:R1:W-:Y:S04]  /*a260*/  @!P0 STG.E desc[UR8][R4.64], R9 ;  /* 0x0000000904008986 */ /* 0x0003e8000c101908 */
[----:B------:R1:W-:Y:S02]  /*a270*/  @!P1 STG.E desc[UR8][R4.64+0x20], R7 ;  /* 0x0000200704009986 */ /* 0x0003e4000c101908 */
.L_x_62:
[----:B------:R-:W-:Y:S05]  /*a280*/  BSYNC B0 ;  /* 0x0000000000007941 */ /* 0x000fea0003800000 */
.L_x_61:
[----:B------:R-:W-:Y:S01]  /*a290*/  ULDC.64 UR4, c[0x0][0x730] ;  /* 0x0001cc0000047ab9 */ /* 0x000fe20000000a00 */
[-C--:B------:R-:W-:Y:S01]  /*a2a0*/  FMUL R90, R90, R8.reuse ;  /* 0x000000085a5a7220 */ /* 0x080fe20000400000 */
[----:B------:R-:W-:Y:S01]  /*a2b0*/  ISETP.NE.U32.AND P0, PT, RZ, UR4, PT ;  /* 0x00000004ff007c0c */ /* 0x000fe2000bf05070 */
[-C--:B------:R-:W-:Y:S01]  /*a2c0*/  FMUL R26, R91, R8.reuse ;  /* 0x000000085b1a7220 */ /* 0x080fe20000400000 */
[-C--:B------:R-:W-:Y:S01]  /*a2d0*/  FMUL R94, R94, R8.reuse ;  /* 0x000000085e5e7220 */ /* 0x080fe20000400000 */
[----:B------:R-:W-:Y:S01]  /*a2e0*/  FMUL R28, R95, R8 ;  /* 0x000000085f1c7220 */ /* 0x000fe20000400000 */
[----:B------:R-:W-:-:S13]  /*a2f0*/  ISETP.NE.AND.EX P0, PT, RZ, UR5, PT, P0 ;  /* 0x00000005ff007c0c */ /* 0x000fda000bf05300 */
[----:B------:R-:W-:Y:S05]  /*a300*/  @P0 BRA `(.L_x_63) ;  /* 0x0000000000200947 */ /* 0x000fea0003800000 */
[----:B------:R-:W-:Y:S02]  /*a310*/  ULDC.64 UR4, c[0x0][0x728] ;  /* 0x0001ca0000047ab9 */ /* 0x000fe40000000a00 */
[----:B------:R-:W-:-:S04]  /*a320*/  ISETP.NE.U32.AND P0, PT, RZ, UR4, PT ;  /* 0x00000004ff007c0c */ /* 0x000fc8000bf05070 */
[----:B------:R-:W-:-:S13]  /*a330*/  ISETP.NE.AND.EX P0, PT, RZ, UR5, PT, P0 ;  /* 0x00000005ff007c0c */ /* 0x000fda000bf05300 */
[----:B------:R-:W-:Y:S05]  /*a340*/  @!P0 BRA `(.L_x_64) ;  /* 0x00000000000c8947 */ /* 0x000fea0003800000 */
[----:B-1----:R-:W1:Y:S02]  /*a350*/  LDC.64 R4, c[0x0][0x728] ;  /* 0x0001ca00ff047b82 */ /* 0x002e640000000a00 */
[----:B-1----:R3:W5:Y:S01]  /*a360*/  LDG.E R4, desc[UR8][R4.64] ;  /* 0x0000000804047981 */ /* 0x002762000c1e1900 */
[----:B------:R-:W-:Y:S05]  /*a370*/  BRA `(.L_x_63) ;  /* 0x0000000000047947 */ /* 0x000fea0003800000 */
.L_x_64:
[----:B-1----:R-:W2:Y:S02]  /*a380*/  LDC R4, c[0x0][0x720] ;  /* 0x0001c800ff047b82 */ /* 0x002ea40000000800 */
.L_x_63:
[----:B------:R-:W-:Y:S02]  /*a390*/  MOV R0, RZ ;  /* 0x000000ff00007202 */ /* 0x000fe40000000f00 */
[----:B--2--5:R-:W-:Y:S02]  /*a3a0*/  MOV R19, R4 ;  /* 0x0000000400137202 */ /* 0x024fe40000000f00 */
[----:B------:R-:W-:-:S13]  /*a3b0*/  LOP3.LUT P0, RZ, R0, 0x9f, RZ, 0xc0, !PT ;  /* 0x0000009f00ff7812 */ /* 0x000fda000780c0ff */
[----:B------:R-:W-:Y:S05]  /*a3c0*/  @!P0 BRA `(.L_x_65) ;  /* 0x0000000000408947 */ /* 0x000fea0003800000 */
[----:B------:R-:W-:Y:S01]  /*a3d0*/  MOV R0, 0x0 ;  /* 0x0000000000007802 */ /* 0x000fe20000000f00 */
[----:B------:R-:W-:Y:S01]  /*a3e0*/  ULDC.64 UR4, c[0x4][0x68] ;  /* 0x01001a0000047ab9 */ /* 0x000fe20000000a00 */
[----:B------:R-:W-:Y:S01]  /*a3f0*/  ULDC.64 UR6, c[0x4][0x8] ;  /* 0x0100020000067ab9 */ /* 0x000fe20000000a00 */
[----:B-1----:R-:W-:Y:S01]  /*a400*/  IMAD.U32 R4, RZ, RZ, UR4 ;  /* 0x00000004ff047e24 */ /* 0x002fe2000f8e00ff */
[----:B------:R1:W2:Y:S01]  /*a410*/  LDC.64 R14, c[0x4][R0] ;  /* 0x01000000000e7b82 */ /* 0x0002a20000000a00 */
[----:B---3--:R-:W-:Y:S01]  /*a420*/  IMAD.U32 R5, RZ, RZ, UR5 ;  /* 0x00000005ff057e24 */ /* 0x008fe2000f8e00ff */
[----:B------:R-:W-:Y:S01]  /*a430*/  ULDC.64 UR4, c[0x4][0x70] ;  /* 0x01001c0000047ab9 */ /* 0x000fe20000000a00 */
[----:B------:R-:W-:Y:S01]  /*a440*/  IMAD.U32 R10, RZ, RZ, UR6 ;  /* 0x00000006ff0a7e24 */ /* 0x000fe2000f8e00ff */
[----:B------:R-:W-:Y:S01]  /*a450*/  MOV R6, UR4 ;  /* 0x0000000400067c02 */ /* 0x000fe20008000f00 */
[----:B------:R-:W-:Y:S01]  /*a460*/  IMAD.U32 R7, RZ, RZ, UR5 ;  /* 0x00000005ff077e24 */ /* 0x000fe2000f8e00ff */
[----:B------:R-:W-:Y:S01]  /*a470*/  MOV R11, UR7 ;  /* 0x00000007000b7c02 */ /* 0x000fe20008000f00 */
[----:B------:R-:W-:Y:S01]  /*a480*/  IMAD.MOV.U32 R8, RZ, RZ, 0x70 ;  /* 0x00000070ff087424 */ /* 0x000fe200078e00ff */
[----:B------:R-:W-:Y:S01]  /*a490*/  MOV R13, RZ ;  /* 0x000000ff000d7202 */ /* 0x000fe20000000f00 */
[----:B-1----:R-:W-:-:S07]  /*a4a0*/  IMAD.MOV.U32 R12, RZ, RZ, 0x1 ;  /* 0x00000001ff0c7424 */ /* 0x002fce00078e00ff */
[----:B------:R-:W-:-:S07]  /*a4b0*/  LEPC R20, `(.L_x_65) ;  /* 0x000000001014794e */ /* 0x000fce0000000000 */
[----:B--2---:R-:W-:Y:S05]  /*a4c0*/  CALL.ABS.NOINC R14 ;  /* 0x000000000e007343 */ /* 0x004fea0003c00000 */
.L_x_65:
        /* <DEDUP_REMOVED lines=18> */
.L_x_66:
[----:B-1-3--:R-:W1:Y:S01]  /*a5f0*/  S2R R5, SR_TID.X ;  /* 0x0000000000057919 */ /* 0x00ae620000002100 */
[----:B------:R-:W-:Y:S01]  /*a600*/  ULDC.64 UR4, c[0x0][0x730] ;  /* 0x0001cc0000047ab9 */ /* 0x000fe20000000a00 */
[----:B------:R-:W-:Y:S01]  /*a610*/  IADD3 R16, R16, 0x1f, RZ ;  /* 0x0000001f10107810 */ /* 0x000fe20007ffe0ff */
[----:B------:R-:W-:Y:S01]  /*a620*/  IMAD R17, R17, 0x10, R18 ;  /* 0x0000001011117824 */ /* 0x000fe200078e0212 */
[----:B------:R-:W-:-:S04]  /*a630*/  ISETP.NE.U32.AND P0, PT, RZ, UR4, PT ;  /* 0x00000004ff007c0c */ /* 0x000fc8000bf05070 */
[----:B------:R-:W-:-:S13]  /*a640*/  ISETP.NE.AND.EX P0, PT, RZ, UR5, PT, P0 ;  /* 0x00000005ff007c0c */ /* 0x000fda000bf05300 */
[----:B------:R-:W2:Y:S01]  /*a650*/  @P0 LDC R19, c[0x0][0x720] ;  /* 0x0001c800ff130b82 */ /* 0x000ea20000000800 */
[----:B------:R-:W-:Y:S01]  /*a660*/  ISETP.GT.U32.AND P0, PT, R16, 0x3e, PT ;  /* 0x0000003e1000780c */ /* 0x000fe20003f04070 */
[----:B-1----:R-:W-:Y:S01]  /*a670*/  IMAD.SHL.U32 R0, R5, 0x10, RZ ;  /* 0x0000001005007824 */ /* 0x002fe200078e00ff */
[----:B------:R-:W-:-:S04]  /*a680*/  SHF.R.U32.HI R4, RZ, 0x1, R5 ;  /* 0x00000001ff047819 */ /* 0x000fc80000011605 */
[C---:B------:R-:W-:Y:S02]  /*a690*/  LOP3.LUT R3, R0.reuse, 0x40, RZ, 0xc0, !PT ;  /* 0x0000004000037812 */ /* 0x040fe400078ec0ff */
[----:B------:R-:W-:Y:S02]  /*a6a0*/  LOP3.LUT R0, R0, 0x80, RZ, 0xc0, !PT ;  /* 0x0000008000007812 */ /* 0x000fe400078ec0ff */
[----:B------:R-:W-:Y:S01]  /*a6b0*/  LOP3.LUT R3, R3, 0x8, R4, 0xf8, !PT ;  /* 0x0000000803037812 */ /* 0x000fe200078ef804 */
[----:B------:R-:W-:Y:S02]  /*a6c0*/  IMAD.SHL.U32 R4, R5, 0x2, RZ ;  /* 0x0000000205047824 */ /* 0x000fe400078e00ff */
[----:B------:R-:W-:Y:S02]  /*a6d0*/  IMAD.U32 R0, R17, 0x10, R0 ;  /* 0x0000001011007824 */ /* 0x000fe400078e0000 */
[-C--:B--2---:R-:W-:Y:S01]  /*a6e0*/  FMUL R5, R22, R19.reuse ;  /* 0x0000001316057220 */ /* 0x084fe20000400000 */
[-C--:B------:R-:W-:Y:S01]  /*a6f0*/  FMUL R6, R90, R19.reuse ;  /* 0x000000135a067220 */ /* 0x080fe20000400000 */
[----:B------:R-:W-:Y:S01]  /*a700*/  LOP3.LUT R3, R3, 0x8, R4, 0x78, !PT ;  /* 0x0000000803037812 */ /* 0x000fe200078e7804 */
[-C--:B------:R-:W-:Y:S01]  /*a710*/  FMUL R4, R88, R19.reuse ;  /* 0x0000001358047220 */ /* 0x080fe20000400000 */
[-C--:B------:R-:W-:Y:S01]  /*a720*/  FMUL R7, R26, R19.reuse ;  /* 0x000000131a077220 */ /* 0x080fe20000400000 */
[-C--:B------:R-:W-:Y:S01]  /*a730*/  FMUL R8, R92, R19.reuse ;  /* 0x000000135c087220 */ /* 0x080fe20000400000 */
[-C--:B------:R-:W-:Y:S01]  /*a740*/  FMUL R9, R24, R19.reuse ;  /* 0x0000001318097220 */ /* 0x080fe20000400000 */
[-C--:B------:R-:W-:Y:S01]  /*a750*/  FMUL R10, R94, R19.reuse ;  /* 0x000000135e0a7220 */ /* 0x080fe20000400000 */
[----:B------:R-:W-:Y:S01]  /*a760*/  FMUL R11, R28, R19 ;  /* 0x000000131c0b7220 */ /* 0x000fe20000400000 */
[----:B------:R-:W-:-:S02]  /*a770*/  F2FP.BF16.F32.PACK_AB R4, R5, R4 ;  /* 0x000000040504723e */ /* 0x000fc400000010ff */
[----:B------:R-:W-:Y:S02]  /*a780*/  F2FP.BF16.F32.PACK_AB R5, R7, R6 ;  /* 0x000000060705723e */ /* 0x000fe400000010ff */
[----:B------:R-:W-:Y:S02]  /*a790*/  IADD3 R3, R3, R0, RZ ;  /* 0x0000000003037210 */ /* 0x000fe40007ffe0ff */
[----:B------:R-:W-:Y:S02]  /*a7a0*/  F2FP.BF16.F32.PACK_AB R6, R9, R8 ;  /* 0x000000080906723e */ /* 0x000fe400000010ff */
[----:B------:R-:W-:Y:S01]  /*a7b0*/  F2FP.BF16.F32.PACK_AB R7, R11, R10 ;  /* 0x0000000a0b07723e */ /* 0x000fe200000010ff */
[----:B------:R-:W-:Y:S06]  /*a7c0*/  @P0 BRA `(.L_x_67) ;  /* 0x0000000000040947 */ /* 0x000fec0003800000 */
[----:B------:R-:W-:-:S04]  /*a7d0*/  DEPBAR.LE SB0, 0x0 ;  /* 0x000080000000791a */ /* 0x000fc80000000000 */
.L_x_67:
[----:B------:R-:W-:Y:S05]  /*a7e0*/  WARPSYNC.ALL ;  /* 0x0000000000007948 */ /* 0x000fea0003800000 */
[----:B------:R-:W-:Y:S01]  /*a7f0*/  BAR.SYNC.DEFER_BLOCKING 0x1, 0x80 ;  /* 0x0042000000007b1d */ /* 0x000fe20000010000 */
[----:B------:R-:W-:-:S05]  /*a800*/  IMAD R3, R3, 0x2, R2 ;  /* 0x0000000203037824 */ /* 0x000fca00078e0202 */
[----:B------:R-:W-:Y:S01]  /*a810*/  BSSY B0, `(.L_x_68) ;  /* 0x0000015000007945 */ /* 0x000fe20003800000 */
[----:B------:R1:W-:Y:S01]  /*a820*/  STSM.16.M88.4 [R3], R4 ;  /* 0x0000000403007844 */ /* 0x0003e20000000200 */
[----:B------:R-:W-:Y:S01]  /*a830*/  @!PT LDS RZ, [RZ] ;  /* 0x00000000fffff984 */ /* 0x000fe20000000800 */
[----:B------:R-:W-:Y:S01]  /*a840*/  @!PT LDS RZ, [RZ] ;  /* 0x00000000fffff984 */ /* 0x000fe20000000800 */
[----:B------:R-:W-:Y:S01]  /*a850*/  @!PT LDS RZ, [RZ] ;  /* 0x00000000fffff984 */ /* 0x000fe20000000800 */
[----:B------:R-:W-:Y:S01]  /*a860*/  @!PT LDS RZ, [RZ] ;  /* 0x00000000fffff984 */ /* 0x000fe20000000800 */
[----:B------:R2:W-:Y:S06]  /*a870*/  MEMBAR.ALL.CTA ;  /* 0x0000000000007992 */ /* 0x0005ec0000008000 */
[----:B--2---:R-:W2:Y:S02]  /*a880*/  FENCE.VIEW.ASYNC.S ;  /* 0x00000000000073c6 */ /* 0x004ea40000000000 */
[----:B--2---:R-:W-:Y:S06]  /*a890*/  BAR.SYNC.DEFER_BLOCKING 0x1, 0x80 ;  /* 0x0042000000007b1d */ /* 0x004fec0000010000 */
[----:B------:R-:W-:Y:S05]  /*a8a0*/  @P0 BRA `(.L_x_69) ;  /* 0x00000000002c0947 */ /* 0x000fea0003800000 */
[----:B------:R-:W2:Y:S01]  /*a8b0*/  S2UR UR10, SR_CTAID.X ;  /* 0x00000000000a79c3 */ /* 0x000ea20000002500 */
[----:B------:R-:W-:Y:S01]  /*a8c0*/  ULDC.64 UR4, c[0x0][0x198] ;  /* 0x0000660000047ab9 */ /* 0x000fe20000000a00 */
[----:B------:R-:W-:Y:S01]  /*a8d0*/  R2UR UR8, R2 ;  /* 0x00000000020872ca */ /* 0x000fe200000e0000 */
[----:B------:R-:W-:Y:S01]  /*a8e0*/  UIADD3 UR4, UP0, UR4, 0x670, URZ ;  /* 0x0000067004047890 */ /* 0x000fe2000ff1e03f */
[----:B------:R-:W-:Y:S01]  /*a8f0*/  UMOV UR9, URZ ;  /* 0x0000003f00097c82 */ /* 0x000fe20008000000 */
[----:B------:R-:W-:Y:S02]  /*a900*/  UMOV UR11, UR36 ;  /* 0x00000024000b7c82 */ /* 0x000fe40008000000 */
[----:B------:R-:W-:Y:S01]  /*a910*/  UIADD3.X UR5, URZ, UR5, URZ, UP0, !UPT ;  /* 0x000000053f057290 */ /* 0x000fe200087fe43f */
[----:B------:R-:W-:Y:S01]  /*a920*/  UMOV UR12, UR37 ;  /* 0x00000025000c7c82 */ /* 0x000fe20008000000 */
[----:B--2---:R-:W-:-:S09]  /*a930*/  USHF.L.U32 UR10, UR10, 0x6, URZ ;  /* 0x000000060a0a7899 */ /* 0x004fd2000800063f */
[----:B------:R2:W-:Y:S02]  /*a940*/  UTMASTG.4D [UR8], [UR4] ;  /* 0x00000008040073b5 */ /* 0x0005e40008018000 */
[----:B--2---:R0:W-:Y:S02]  /*a950*/  UTMACMDFLUSH ;  /* 0x00000000000079b7 */ /* 0x0041e40000000000 */
.L_x_69:
[----:B------:R-:W-:Y:S05]  /*a960*/  BSYNC B0 ;  /* 0x0000000000007941 */ /* 0x000fea0003800000 */
.L_x_68:
[----:B------:R-:W-:-:S04]  /*a970*/  DEPBAR.LE SB0, 0x0 ;  /* 0x000080000000791a */ /* 0x000fc80000000000 */
[----:B------:R-:W-:Y:S05]  /*a980*/  EXIT ;  /* 0x000000000000794d */ /* 0x000fea0003800000 */
.L_x_7:
[----:B-1----:R1:W2:Y:S02]  /*a990*/  SYNCS.PHASECHK.TRANS64.TRYWAIT P2, [R3+URZ+0x4848], R2 ;  /* 0x00484802030075a7 */ /* 0x0022a4000804017f */
[----:B--2---:R-:W-:Y:S05]  /*a9a0*/  @!P2 NANOSLEEP.SYNCS 0x989680 ;  /* 0x009896800000a95d */ /* 0x004fea0003900000 */
[----:B------:R-:W2:Y:S02]  /*a9b0*/  @!P2 SYNCS.PHASECHK.TRANS64 P2, [R3+URZ+0x4848], R2 ;  /* 0x004848020300a5a7 */ /* 0x000ea4000804007f */
[----:B--2---:R-:W-:Y:S05]  /*a9c0*/  @!P2 BRA `(.L_x_7) ;  /* 0xfffffffc00f0a947 */ /* 0x004fea000383ffff */
[----:B------:R-:W-:Y:S05]  /*a9d0*/  BRA `(.L_x_70) ;  /* 0xffffff5c00387947 */ /* 0x000fea000383ffff */
.L_x_12:
[----:B-1----:R1:W2:Y:S02]  /*a9e0*/  SYNCS.PHASECHK.TRANS64.TRYWAIT P1, [R7+URZ+0x4820], R0 ;  /* 0x00482000070075a7 */ /* 0x0022a4000802017f */
[----:B--2---:R-:W-:Y:S05]  /*a9f0*/  @!P1 NANOSLEEP.SYNCS 0x989680 ;  /* 0x009896800000995d */ /* 0x004fea0003900000 */
[----:B------:R-:W2:Y:S02]  /*aa00*/  @!P1 SYNCS.PHASECHK.TRANS64 P1, [R7+URZ+0x4820], R0 ;  /* 0x00482000070095a7 */ /* 0x000ea4000802007f */
[----:B--2---:R-:W-:Y:S05]  /*aa10*/  @!P1 BRA `(.L_x_12) ;  /* 0xfffffffc00f09947 */ /* 0x004fea000383ffff */
[----:B------:R-:W-:Y:S05]  /*aa20*/  BRA `(.L_x_71) ;  /* 0xffffff5c00d87947 */ /* 0x000fea000383ffff */
.L_x_14:
[----:B-1----:R1:W2:Y:S02]  /*aa30*/  SYNCS.PHASECHK.TRANS64.TRYWAIT P1, [R0+URZ+0x4820], R7 ;  /* 0x00482007000075a7 */ /* 0x0022a4000802017f */
[----:B--2---:R-:W-:Y:S05]  /*aa40*/  @!P1 NANOSLEEP.SYNCS 0x989680 ;  /* 0x009896800000995d */ /* 0x004fea0003900000 */
[----:B------:R-:W2:Y:S02]  /*aa50*/  @!P1 SYNCS.PHASECHK.TRANS64 P1, [R0+URZ+0x4820], R7 ;  /* 0x00482007000095a7 */ /* 0x000ea4000802007f */
[----:B--2---:R-:W-:Y:S05]  /*aa60*/  @!P1 BRA `(.L_x_14) ;  /* 0xfffffffc00f09947 */ /* 0x004fea000383ffff */
[----:B------:R-:W-:Y:S05]  /*aa70*/  BRA `(.L_x_72) ;  /* 0xffffff6000307947 */ /* 0x000fea000383ffff */
.L_x_17:
[----:B-1----:R1:W2:Y:S02]  /*aa80*/  SYNCS.PHASECHK.TRANS64.TRYWAIT P1, [R2+URZ+0x4820], R13 ;  /* 0x0048200d020075a7 */ /* 0x0022a4000802017f */
[----:B--2---:R-:W-:Y:S05]  /*aa90*/  @!P1 NANOSLEEP.SYNCS 0x989680 ;  /* 0x009896800000995d */ /* 0x004fea0003900000 */
[----:B------:R-:W2:Y:S02]  /*aaa0*/  @!P1 SYNCS.PHASECHK.TRANS64 P1, [R2+URZ+0x4820], R13 ;  /* 0x0048200d020095a7 */ /* 0x000ea4000802007f */
[----:B--2---:R-:W-:Y:S05]  /*aab0*/  @!P1 BRA `(.L_x_17) ;  /* 0xfffffffc00f09947 */ /* 0x004fea000383ffff */
[----:B------:R-:W-:Y:S05]  /*aac0*/  BRA `(.L_x_73) ;  /* 0xffffff6000a47947 */ /* 0x000fea000383ffff */
.L_x_19:
[----:B-1----:R1:W2:Y:S02]  /*aad0*/  SYNCS.PHASECHK.TRANS64.TRYWAIT P1, [R13+URZ+0x4820], R0 ;  /* 0x004820000d0075a7 */ /* 0x0022a4000802017f */
[----:B--2---:R-:W-:Y:S05]  /*aae0*/  @!P1 NANOSLEEP.SYNCS 0x989680 ;  /* 0x009896800000995d */ /* 0x004fea0003900000 */
[----:B------:R-:W2:Y:S02]  /*aaf0*/  @!P1 SYNCS.PHASECHK.TRANS64 P1, [R13+URZ+0x4820], R0 ;  /* 0x004820000d0095a7 */ /* 0x000ea4000802007f */
[----:B--2---:R-:W-:Y:S05]  /*ab00*/  @!P1 BRA `(.L_x_19) ;  /* 0xfffffffc00f09947 */ /* 0x004fea000383ffff */
[----:B------:R-:W-:Y:S05]  /*ab10*/  BRA `(.L_x_74) ;  /* 0xffffff6400147947 */ /* 0x000fea000383ffff */
.L_x_21:
[----:B-1----:R1:W2:Y:S02]  /*ab20*/  SYNCS.PHASECHK.TRANS64.TRYWAIT P1, [R2+URZ+0x4840], R13 ;  /* 0x0048400d020075a7 */ /* 0x0022a4000802017f */
[----:B--2---:R-:W-:Y:S05]  /*ab30*/  @!P1 NANOSLEEP.SYNCS 0x989680 ;  /* 0x009896800000995d */ /* 0x004fea0003900000 */
[----:B------:R-:W2:Y:S02]  /*ab40*/  @!P1 SYNCS.PHASECHK.TRANS64 P1, [R2+URZ+0x4840], R13 ;  /* 0x0048400d020095a7 */ /* 0x000ea4000802007f */
[----:B--2---:R-:W-:Y:S05]  /*ab50*/  @!P1 BRA `(.L_x_21) ;  /* 0xfffffffc00f09947 */ /* 0x004fea000383ffff */
[----:B------:R-:W-:Y:S05]  /*ab60*/  BRA `(.L_x_75) ;  /* 0xffffff64008c7947 */ /* 0x000fea000383ffff */
.L_x_22:
[----:B--2---:R2:W3:Y:S02]  /*ab70*/  SYNCS.PHASECHK.TRANS64.TRYWAIT P1, [R2+URZ+0x4800], R13 ;  /* 0x0048000d020075a7 */ /* 0x0044e4000802017f */
[----:B---3--:R-:W-:Y:S05]  /*ab80*/  @!P1 NANOSLEEP.SYNCS 0x989680 ;  /* 0x009896800000995d */ /* 0x008fea0003900000 */
[----:B------:R-:W3:Y:S02]  /*ab90*/  @!P1 SYNCS.PHASECHK.TRANS64 P1, [R2+URZ+0x4800], R13 ;  /* 0x0048000d020095a7 */ /* 0x000ee4000802007f */
[----:B---3--:R-:W-:Y:S05]  /*aba0*/  @!P1 BRA `(.L_x_22) ;  /* 0xfffffffc00f09947 */ /* 0x008fea000383ffff */
[----:B------:R-:W-:Y:S05]  /*abb0*/  BRA `(.L_x_76) ;  /* 0xffffff6400987947 */ /* 0x000fea000383ffff */
.L_x_23:
[----:B------:R1:W1:Y:S02]  /*abc0*/  SYNCS.PHASECHK.TRANS64.TRYWAIT P6, [R2+URZ+0x4808], R13 ;  /* 0x0048080d020075a7 */ /* 0x00026400080c017f */
[----:B-1----:R-:W-:Y:S05]  /*abd0*/  @!P6 NANOSLEEP.SYNCS 0x989680 ;  /* 0x009896800000e95d */ /* 0x002fea0003900000 */
[----:B------:R-:W1:Y:S02]  /*abe0*/  @!P6 SYNCS.PHASECHK.TRANS64 P6, [R2+URZ+0x4808], R13 ;  /* 0x0048080d0200e5a7 */ /* 0x000e6400080c007f */
[----:B-1----:R-:W-:Y:S05]  /*abf0*/  @!P6 BRA `(.L_x_23) ;  /* 0xfffffffc00f0e947 */ /* 0x002fea000383ffff */
[----:B------:R-:W-:Y:S05]  /*ac00*/  BRA `(.L_x_77) ;  /* 0xffffff7c00a07947 */ /* 0x000fea000383ffff */
.L_x_25:
[----:B-1----:R1:W2:Y:S02]  /*ac10*/  SYNCS.PHASECHK.TRANS64.TRYWAIT P2, [R23+URZ+0x4800], R14 ;  /* 0x0048000e170075a7 */ /* 0x0022a4000804017f */
[----:B--2---:R-:W-:Y:S05]  /*ac20*/  @!P2 NANOSLEEP.SYNCS 0x989680 ;  /* 0x009896800000a95d */ /* 0x004fea0003900000 */
[----:B------:R-:W2:Y:S02]  /*ac30*/  @!P2 SYNCS.PHASECHK.TRANS64 P2, [R23+URZ+0x4800], R14 ;  /* 0x0048000e1700a5a7 */ /* 0x000ea4000804007f */
[----:B--2---:R-:W-:Y:S05]  /*ac40*/  @!P2 BRA `(.L_x_25) ;  /* 0xfffffffc00f0a947 */ /* 0x004fea000383ffff */
[----:B------:R-:W-:Y:S05]  /*ac50*/  BRA `(.L_x_78) ;  /* 0xffffff90007c7947 */ /* 0x000fea000383ffff */
.L_x_28:
[----:B-1----:R1:W2:Y:S02]  /*ac60*/  SYNCS.PHASECHK.TRANS64.TRYWAIT P3, [R14+URZ+0x4820], R23 ;  /* 0x004820170e0075a7 */ /* 0x0022a4000806017f */
[----:B--2---:R-:W-:Y:S05]  /*ac70*/  @!P3 NANOSLEEP.SYNCS 0x989680 ;  /* 0x009896800000b95d */ /* 0x004fea0003900000 */
[----:B------:R-:W2:Y:S02]  /*ac80*/  @!P3 SYNCS.PHASECHK.TRANS64 P3, [R14+URZ+0x4820], R23 ;  /* 0x004820170e00b5a7 */ /* 0x000ea4000806007f */
[----:B--2---:R-:W-:Y:S05]  /*ac90*/  @!P3 BRA `(.L_x_28) ;  /* 0xfffffffc00f0b947 */ /* 0x004fea000383ffff */
[----:B------:R-:W-:Y:S05]  /*aca0*/  BRA `(.L_x_79) ;  /* 0xffffff9000a87947 */ /* 0x000fea000383ffff */
.L_x_30:
[----:B--2---:R2:W3:Y:S02]  /*acb0*/  SYNCS.PHASECHK.TRANS64.TRYWAIT P4, [R99+URZ+0x4800], R20 ;  /* 0x00480014630075a7 */ /* 0x0044e4000808017f */
[----:B---3--:R-:W-:Y:S05]  /*acc0*/  @!P4 NANOSLEEP.SYNCS 0x989680 ;  /* 0x009896800000c95d */ /* 0x008fea0003900000 */
[----:B------:R-:W3:Y:S02]  /*acd0*/  @!P4 SYNCS.PHASECHK.TRANS64 P4, [R99+URZ+0x4800], R20 ;  /* 0x004800146300c5a7 */ /* 0x000ee4000808007f */
[----:B---3--:R-:W-:Y:S05]  /*ace0*/  @!P4 BRA `(.L_x_30) ;  /* 0xfffffffc00f0c947 */ /* 0x008fea000383ffff */
[----:B------:R-:W-:Y:S05]  /*acf0*/  BRA `(.L_x_80) ;  /* 0xffffff9800947947 */ /* 0x000fea000383ffff */
.L_x_34:
[----:B-1----:R1:W2:Y:S02]  /*ad00*/  SYNCS.PHASECHK.TRANS64.TRYWAIT P2, [R19+URZ+0x4820], R20 ;  /* 0x00482014130075a7 */ /* 0x0022a4000804017f */
[----:B--2---:R-:W-:Y:S05]  /*ad10*/  @!P2 NANOSLEEP.SYNCS 0x989680 ;  /* 0x009896800000a95d */ /* 0x004fea0003900000 */
[----:B------:R-:W2:Y:S02]  /*ad20*/  @!P2 SYNCS.PHASECHK.TRANS64 P2, [R19+URZ+0x4820], R20 ;  /* 0x004820141300a5a7 */ /* 0x000ea4000804007f */
[----:B--2---:R-:W-:Y:S05]  /*ad30*/  @!P2 BRA `(.L_x_34) ;  /* 0xfffffffc00f0a947 */ /* 0x004fea000383ffff */
[----:B------:R-:W-:Y:S05]  /*ad40*/  BRA `(.L_x_81) ;  /* 0xffffffb8003c7947 */ /* 0x000fea000383ffff */
.L_x_38:
[----:B-1----:R1:W2:Y:S02]  /*ad50*/  SYNCS.PHASECHK.TRANS64.TRYWAIT P1, [R19+URZ+0x4800], R14 ;  /* 0x0048000e130075a7 */ /* 0x0022a4000802017f */
[----:B--2---:R-:W-:Y:S05]  /*ad60*/  @!P1 NANOSLEEP.SYNCS 0x989680 ;  /* 0x009896800000995d */ /* 0x004fea0003900000 */
[----:B------:R-:W2:Y:S02]  /*ad70*/  @!P1 SYNCS.PHASECHK.TRANS64 P1, [R19+URZ+0x4800], R14 ;  /* 0x0048000e130095a7 */ /* 0x000ea4000802007f */
[----:B--2---:R-:W-:Y:S05]  /*ad80*/  @!P1 BRA `(.L_x_38) ;  /* 0xfffffffc00f09947 */ /* 0x004fea000383ffff */
[----:B------:R-:W-:Y:S05]  /*ad90*/  BRA `(.L_x_82) ;  /* 0xffffffb800dc7947 */ /* 0x000fea000383ffff */
.L_x_41:
[----:B-1----:R1:W2:Y:S02]  /*ada0*/  SYNCS.PHASECHK.TRANS64.TRYWAIT P2, [R14+URZ+0x4820], R19 ;  /* 0x004820130e0075a7 */ /* 0x0022a4000804017f */
[----:B--2---:R-:W-:Y:S05]  /*adb0*/  @!P2 NANOSLEEP.SYNCS 0x989680 ;  /* 0x009896800000a95d */ /* 0x004fea0003900000 */
[----:B------:R-:W2:Y:S02]  /*adc0*/  @!P2 SYNCS.PHASECHK.TRANS64 P2, [R14+URZ+0x4820], R19 ;  /* 0x004820130e00a5a7 */ /* 0x000ea4000804007f */
[----:B--2---:R-:W-:Y:S05]  /*add0*/  @!P2 BRA `(.L_x_41) ;  /* 0xfffffffc00f0a947 */ /* 0x004fea000383ffff */
[----:B------:R-:W-:Y:S05]  /*ade0*/  BRA `(.L_x_83) ;  /* 0xffffffbc000c7947 */ /* 0x000fea000383ffff */
.L_x_44:
[----:B----4-:R4:W1:Y:S02]  /*adf0*/  SYNCS.PHASECHK.TRANS64.TRYWAIT P6, [R103+URZ+0x4800], R98 ;  /* 0x00480062670075a7 */ /* 0x01086400080c017f */
[----:B-1----:R-:W-:Y:S05]  /*ae00*/  @!P6 NANOSLEEP.SYNCS 0x989680 ;  /* 0x009896800000e95d */ /* 0x002fea0003900000 */
[----:B------:R-:W1:Y:S02]  /*ae10*/  @!P6 SYNCS.PHASECHK.TRANS64 P6, [R103+URZ+0x4800], R98 ;  /* 0x004800626700e5a7 */ /* 0x000e6400080c007f */
[----:B-1----:R-:W-:Y:S05]  /*ae20*/  @!P6 BRA `(.L_x_44) ;  /* 0xfffffffc00f0e947 */ /* 0x002fea000383ffff */
[----:B------:R-:W-:Y:S05]  /*ae30*/  BRA `(.L_x_84) ;  /* 0xffffffcc00147947 */ /* 0x000fea000383ffff */
.L_x_48:
[----:B-1----:R1:W2:Y:S02]  /*ae40*/  SYNCS.PHASECHK.TRANS64.TRYWAIT P1, [R0+URZ+0x4820], R21 ;  /* 0x00482015000075a7 */ /* 0x0022a4000802017f */
[----:B--2---:R-:W-:Y:S05]  /*ae50*/  @!P1 NANOSLEEP.SYNCS 0x989680 ;  /* 0x009896800000995d */ /* 0x004fea0003900000 */
[----:B------:R-:W2:Y:S02]  /*ae60*/  @!P1 SYNCS.PHASECHK.TRANS64 P1, [R0+URZ+0x4820], R21 ;  /* 0x00482015000095a7 */ /* 0x000ea4000802007f */
[----:B--2---:R-:W-:Y:S05]  /*ae70*/  @!P1 BRA `(.L_x_48) ;  /* 0xfffffffc00f09947 */ /* 0x004fea000383ffff */
[----:B------:R-:W-:Y:S05]  /*ae80*/  BRA `(.L_x_85) ;  /* 0xffffffe800b87947 */ /* 0x000fea000383ffff */
        .weak           $__internal_0_$__cuda_sm20_rcp_rn_f32_slowpath
        .type           $__internal_0_$__cuda_sm20_rcp_rn_f32_slowpath,@function
        .size           $__internal_0_$__cuda_sm20_rcp_rn_f32_slowpath,(.L_x_91 - $__internal_0_$__cuda_sm20_rcp_rn_f32_slowpath)
$__internal_0_$__cuda_sm20_rcp_rn_f32_slowpath:
[----:B------:R-:W-:Y:S01]  /*ae90*/  IMAD.SHL.U32 R0, R3, 0x2, RZ ;  /* 0x0000000203007824 */ /* 0x000fe200078e00ff */
[----:B------:R-:W-:Y:S04]  /*aea0*/  BSSY B2, `(.L_x_86) ;  /* 0x0000030000027945 */ /* 0x000fe80003800000 */
[----:B------:R-:W-:-:S04]  /*aeb0*/  SHF.R.U32.HI R13, RZ, 0x18, R0 ;  /* 0x00000018ff0d7819 */ /* 0x000fc80000011600 */
[----:B------:R-:W-:-:S13]  /*aec0*/  ISETP.NE.U32.AND P0, PT, R13, RZ, PT ;  /* 0x000000ff0d00720c */ /* 0x000fda0003f05070 */
[----:B------:R-:W-:Y:S05]  /*aed0*/  @P0 BRA `(.L_x_87) ;  /* 0x0000000000280947 */ /* 0x000fea0003800000 */
[----:B------:R-:W-:-:S04]  /*aee0*/  SHF.L.U32 R0, R3, 0x1, RZ ;  /* 0x0000000103007819 */ /* 0x000fc800000006ff */
[----:B------:R-:W-:-:S13]  /*aef0*/  ISETP.NE.AND P0, PT, R0, RZ, PT ;  /* 0x000000ff0000720c */ /* 0x000fda0003f05270 */
[----:B------:R-:W-:Y:S01]  /*af00*/  @P0 FFMA R5, R3, 1.84467440737095516160e+19, RZ ;  /* 0x5f80000003050823 */ /* 0x000fe200000000ff */
[----:B------:R-:W-:Y:S08]  /*af10*/  @!P0 MUFU.RCP R4, R3 ;  /* 0x0000000300048308 */ /* 0x000ff00000001000 */
[----:B------:R-:W1:Y:S02]  /*af20*/  @P0 MUFU.RCP R0, R5 ;  /* 0x0000000500000308 */ /* 0x000e640000001000 */
[----:B-1----:R-:W-:-:S04]  /*af30*/  @P0 FFMA R10, R5, R0, -1 ;  /* 0xbf800000050a0423 */ /* 0x002fc80000000000 */
[----:B------:R-:W-:-:S04]  /*af40*/  @P0 FADD.FTZ R11, -R10, -RZ ;  /* 0x800000ff0a0b0221 */ /* 0x000fc80000010100 */
[----:B------:R-:W-:-:S04]  /*af50*/  @P0 FFMA R0, R0, R11, R0 ;  /* 0x0000000b00000223 */ /* 0x000fc80000000000 */
[----:B------:R-:W-:Y:S01]  /*af60*/  @P0 FFMA R4, R0, 1.84467440737095516160e+19, RZ ;  /* 0x5f80000000040823 */ /* 0x000fe200000000ff */
[----:B------:R-:W-:Y:S06]  /*af70*/  BRA `(.L_x_88) ;  /* 0x0000000000887947 */ /* 0x000fec0003800000 */
.L_x_87:
[----:B------:R-:W-:-:S05]  /*af80*/  VIADD R20, R13, 0xffffff03 ;  /* 0xffffff030d147836 */ /* 0x000fca0000000000 */
[----:B------:R-:W-:-:S13]  /*af90*/  ISETP.GT.U32.AND P0, PT, R20, 0x1, PT ;  /* 0x000000011400780c */ /* 0x000fda0003f04070 */
[----:B------:R-:W-:Y:S05]  /*afa0*/  @P0 BRA `(.L_x_89) ;  /* 0x0000000000780947 */ /* 0x000fea0003800000 */
[----:B------:R-:W-:Y:S01]  /*afb0*/  LOP3.LUT R0, R3, 0x7fffff, RZ, 0xc0, !PT ;  /* 0x007fffff03007812 */ /* 0x000fe200078ec0ff */
[----:B------:R-:W-:-:S03]  /*afc0*/  IMAD.MOV.U32 R11, RZ, RZ, 0x3 ;  /* 0x00000003ff0b7424 */ /* 0x000fc600078e00ff */
[----:B------:R-:W-:Y:S02]  /*afd0*/  LOP3.LUT R0, R0, 0x3f800000, RZ, 0xfc, !PT ;  /* 0x3f80000000007812 */ /* 0x000fe400078efcff */
[----:B------:R-:W-:Y:S02]  /*afe0*/  SHF.L.U32 R11, R11, R20, RZ ;  /* 0x000000140b0b7219 */ /* 0x000fe400000006ff */
[----:B------:R-:W1:Y:S02]  /*aff0*/  MUFU.RCP R5, R0 ;  /* 0x0000000000057308 */ /* 0x000e640000001000 */
[----:B-1----:R-:W-:-:S04]  /*b000*/  FFMA R4, R0, R5, -1 ;  /* 0xbf80000000047423 */ /* 0x002fc80000000005 */
[----:B------:R-:W-:-:S04]  /*b010*/  FADD.FTZ R4, -R4, -RZ ;  /* 0x800000ff04047221 */ /* 0x000fc80000010100 */
[CCC-:B------:R-:W-:Y:S01]  /*b020*/  FFMA.RM R10, R5.reuse, R4.reuse, R5.reuse ;  /* 0x00000004050a7223 */ /* 0x1c0fe20000004005 */
[----:B------:R-:W-:-:S04]  /*b030*/  FFMA.RP R5, R5, R4, R5 ;  /* 0x0000000405057223 */ /* 0x000fc80000008005 */
[C---:B------:R-:W-:Y:S02]  /*b040*/  LOP3.LUT R4, R10.reuse, 0x7fffff, RZ, 0xc0, !PT ;  /* 0x007fffff0a047812 */ /* 0x040fe400078ec0ff */
[----:B------:R-:W-:Y:S02]  /*b050*/  FSETP.NEU.FTZ.AND P0, PT, R10, R5, PT ;  /* 0x000000050a00720b */ /* 0x000fe40003f1d000 */
[----:B------:R-:W-:Y:S02]  /*b060*/  LOP3.LUT R4, R4, 0x800000, RZ, 0xfc, !PT ;  /* 0x0080000004047812 */ /* 0x000fe400078efcff */
[----:B------:R-:W-:Y:S02]  /*b070*/  SEL R5, RZ, 0xffffffff, !P0 ;  /* 0xffffffffff057807 */ /* 0x000fe40004000000 */
[----:B------:R-:W-:Y:S02]  /*b080*/  LOP3.LUT R11, R11, R4, RZ, 0xc0, !PT ;  /* 0x000000040b0b7212 */ /* 0x000fe400078ec0ff */
[----:B------:R-:W-:-:S02]  /*b090*/  IADD3 R5, -R5, RZ, RZ ;  /* 0x000000ff05057210 */ /* 0x000fc40007ffe1ff */
[-C--:B------:R-:W-:Y:S02]  /*b0a0*/  SHF.R.U32.HI R11, RZ, R20.reuse, R11 ;  /* 0x00000014ff0b7219 */ /* 0x080fe4000001160b */
[--C-:B------:R-:W-:Y:S01]  /*b0b0*/  LOP3.LUT P1, RZ, R5, R20, R4.reuse, 0xf8, !PT ;  /* 0x0000001405ff7212 */ /* 0x100fe2000782f804 */
[----:B------:R-:W-:Y:S01]  /*b0c0*/  VIADD R5, R13, 0xffffff04 ;  /* 0xffffff040d057836 */ /* 0x000fe20000000000 */
[C---:B------:R-:W-:Y:S02]  /*b0d0*/  LOP3.LUT P0, RZ, R11.reuse, 0x1, RZ, 0xc0, !PT ;  /* 0x000000010bff7812 */ /* 0x040fe4000780c0ff */
[----:B------:R-:W-:Y:S02]  /*b0e0*/  LOP3.LUT P2, RZ, R11, 0x2, RZ, 0xc0, !PT ;  /* 0x000000020bff7812 */ /* 0x000fe4000784c0ff */
[----:B------:R-:W-:Y:S02]  /*b0f0*/  SHF.R.U32.HI R4, RZ, R5, R4 ;  /* 0x00000005ff047219 */ /* 0x000fe40000011604 */
[----:B------:R-:W-:-:S02]  /*b100*/  PLOP3.LUT P0, PT, P0, P1, P2, 0xe0, 0x0 ;  /* 0x000000000000781c */ /* 0x000fc40000703c20 */
[----:B------:R-:W-:Y:S02]  /*b110*/  LOP3.LUT P1, RZ, R3, 0x7fffff, RZ, 0xc0, !PT ;  /* 0x007fffff03ff7812 */ /* 0x000fe4000782c0ff */
[----:B------:R-:W-:-:S05]  /*b120*/  SEL R0, RZ, 0x1, !P0 ;  /* 0x00000001ff007807 */ /* 0x000fca0004000000 */
[----:B------:R-:W-:-:S05]  /*b130*/  IMAD.MOV R0, RZ, RZ, -R0 ;  /* 0x000000ffff007224 */ /* 0x000fca00078e0a00 */
[----:B------:R-:W-:-:S13]  /*b140*/  ISETP.GE.AND P0, PT, R0, RZ, PT ;  /* 0x000000ff0000720c */ /* 0x000fda0003f06270 */
[----:B------:R-:W-:-:S05]  /*b150*/  @!P0 IADD3 R4, R4, 0x1, RZ ;  /* 0x0000000104048810 */ /* 0x000fca0007ffe0ff */
[----:B------:R-:W-:-:S05]  /*b160*/  @!P1 IMAD.SHL.U32 R4, R4, 0x2, RZ ;  /* 0x0000000204049824 */ /* 0x000fca00078e00ff */
[----:B------:R-:W-:Y:S01]  /*b170*/  LOP3.LUT R4, R4, 0x80000000, R3, 0xf8, !PT ;  /* 0x8000000004047812 */ /* 0x000fe200078ef803 */
[----:B------:R-:W-:Y:S06]  /*b180*/  BRA `(.L_x_88) ;  /* 0x0000000000047947 */ /* 0x000fec0003800000 */
.L_x_89:
[----:B------:R1:W2:Y:S02]  /*b190*/  MUFU.RCP R4, R3 ;  /* 0x0000000300047308 */ /* 0x0002a40000001000 */
.L_x_88:
[----:B------:R-:W-:Y:S05]  /*b1a0*/  BSYNC B2 ;  /* 0x0000000000027941 */ /* 0x000fea0003800000 */
.L_x_86:
[----:B--2---:R-:W-:Y:S01]  /*b1b0*/  IMAD.MOV.U32 R0, RZ, RZ, R4 ;  /* 0x000000ffff007224 */ /* 0x004fe200078e0004 */
[----:B------:R-:W-:Y:S01]  /*b1c0*/  MOV R4, R12 ;  /* 0x0000000c00047202 */ /* 0x000fe20000000f00 */
[----:B------:R-:W-:-:S04]  /*b1d0*/  IMAD.MOV.U32 R5, RZ, RZ, 0x0 ;  /* 0x00000000ff057424 */ /* 0x000fc800078e00ff */
[----:B-1----:R-:W-:Y:S05]  /*b1e0*/  RET.REL.NODEC R4 `(_ZN7cutlass13device_kernelINS_4fmha6kernel13FmhaKernelTmaINS1_10collective15FmhaMainloopTmaINS_10bfloat16_tEfN4cute5tupleIJNS7_1CILi64EEENS9_ILi128EEENS9_ILi16EEEEEENS4_14ResidualFusionEJEEENS4_15FmhaFwdEpilogueIS6_fNS8_IJSA_SC_SB_EEEEEJEEEEEvNT_6ParamsE) ;  /* 0xffffff4c04847950 */ /* 0x002fea0003c3ffff */
.L_x_90:
[----:B------:R-:W-:-:S00]  /*b1f0*/  BRA `(.L_x_90) ;  /* 0xfffffffc00fc7947 */ /* 0x000fc0000383ffff */
[----:B------:R-:W-:-:S00]  /*b200*/  NOP ;  /* 0x0000000000007918 */ /* 0x000fc00000000000 */
[----:B------:R-:W-:-:S00]  /*b210*/  NOP ;  /* 0x0000000000007918 */ /* 0x000fc00000000000 */
[----:B------:R-:W-:-:S00]  /*b220*/  NOP ;  /* 0x0000000000007918 */ /* 0x000fc00000000000 */
[----:B------:R-:W-:-:S00]  /*b230*/  NOP ;  /* 0x0000000000007918 */ /* 0x000fc00000000000 */
[----:B------:R-:W-:-:S00]  /*b240*/  NOP ;  /* 0x0000000000007918 */ /* 0x000fc00000000000 */
[----:B------:R-:W-:-:S00]  /*b250*/  NOP ;  /* 0x0000000000007918 */ /* 0x000fc00000000000 */
[----:B------:R-:W-:-:S00]  /*b260*/  NOP ;  /* 0x0000000000007918 */ /* 0x000fc00000000000 */
[----:B------:R-:W-:-:S00]  /*b270*/  NOP ;  /* 0x0000000000007918 */ /* 0x000fc00000000000 */
.L_x_91:


//--------------------- .nv.global.init           --------------------------
	.section	.nv.global.init,"aw",@progbits
.nv.global.init:
	.type		$str$23,@object
	.size		$str$23,($str$24 - $str$23)
$str$23:
        /*0000*/ 	.byte	0x28, 0x61, 0x64, 0x64, 0x72, 0x65, 0x73, 0x73, 0x20, 0x26, 0x20, 0x6d, 0x61, 0x73, 0x6b, 0x29
        /*0010*/ 	.byte	0x20, 0x3d, 0x3d, 0x20, 0x30, 0x00
	.type		$str$24,@object
	.size		$str$24,(__unnamed_1 - $str$24)
$str$24:
        /*0016*/ 	.byte	0x2f, 0x74, 0x6d, 0x70, 0x2f, 0x63, 0x75, 0x74, 0x6c, 0x61, 0x73, 0x73, 0x5f, 0x73, 0x77, 0x65
        /*0026*/ 	.byte	0x65, 0x70, 0x5f, 0x73, 0x72, 0x63, 0x2f, 0x69, 0x6e, 0x63, 0x6c, 0x75, 0x64, 0x65, 0x2f, 0x63
        /*0036*/ 	.byte	0x75, 0x74, 0x65, 0x2f, 0x70, 0x6f, 0x69, 0x6e, 0x74, 0x65, 0x72, 0x5f, 0x66, 0x6c, 0x61, 0x67
        /*0046*/ 	.byte	0x67, 0x65, 0x64, 0x2e, 0x68, 0x70, 0x70, 0x00
	.type		__unnamed_1,@object
	.size		__unnamed_1,(.L_0 - __unnamed_1)
__unnamed_1:
        /*004e*/ 	.byte	0x61, 0x75, 0x74, 0x6f, 0x20, 0x63, 0x75, 0x74, 0x65, 0x3a, 0x3a, 0x61, 0x73, 0x5f, 0x70, 0x6f
        /* <DEDUP_REMOVED lines=27> */
        /*020e*/ 	.byte	0x30, 0x3e, 0x3e, 0x3e, 0x3e, 0x3e, 0x5d, 0x00
.L_0:


//--------------------- .nv.shared._ZN7cutlass13device_kernelINS_4fmha6kernel13FmhaKernelTmaINS1_10collective15FmhaMainloopTmaINS_10bfloat16_tEfN4cute5tupleIJNS7_1CILi64EEENS9_ILi128EEENS9_ILi16EEEEEENS4_14ResidualFusionEJEEENS4_15FmhaFwdEpilogueIS6_fNS8_IJSA_SC_SB_EEEEEJEEEEEvNT_6ParamsE --------------------------
	.section	.nv.shared._ZN7cutlass13device_kernelINS_4fmha6kernel13FmhaKernelTmaINS1_10collective15FmhaMainloopTmaINS_10bfloat16_tEfN4cute5tupleIJNS7_1CILi64EEENS9_ILi128EEENS9_ILi16EEEEEENS4_14ResidualFusionEJEEENS4_15FmhaFwdEpilogueIS6_fNS8_IJSA_SC_SB_EEEEEJEEEEEvNT_6ParamsE,"aw",@nobits
	.sectionflags	@""
	.align	16
	.zero		1024


//--------------------- .nv.shared.reserved.0     --------------------------
	.section	.nv.shared.reserved.0,"aw",@nobits
	.weak		__nv_reservedSMEM_offset_0_alias
	.size		__nv_reservedSMEM_offset_0_alias, 0, 0
	.other		__nv_reservedSMEM_offset_0_alias,@"STO_CUDA_RESERVED_SHARED STV_DEFAULT"
__nv_reservedSMEM_offset_0_alias:
	.zero		0


//--------------------- .nv.global                --------------------------
	.section	.nv.global,"aw",@nobits
.nv.global:
	.type		_ZN39_INTERNAL_c2982688_4_k_cu_dcf4a339_30574cute1_E,@object
	.size		_ZN39_INTERNAL_c2982688_4_k_cu_dcf4a339_30574cute1_E,(_ZN39_INTERNAL_c2982688_4_k_cu_dcf4a339_30574cuda3std3__45__cpo6cbeginE - _ZN39_INTERNAL_c2982688_4_k_cu_dcf4a339_30574cute1_E)
_ZN39_INTERNAL_c2982688_4_k_cu_dcf4a339_30574cute1_E:
	.zero		1
	.type		_ZN39_INTERNAL_c2982688_4_k_cu_dcf4a339_30574cuda3std3__45__cpo6cbeginE,@object
	.size		_ZN39_INTERNAL_c2982688_4_k_cu_dcf4a339_30574cuda3std3__45__cpo6cbeginE,(_ZN39_INTERNAL_c2982688_4_k_cu_dcf4a339_30574cuda3std3__48in_placeE - _ZN39_INTERNAL_c2982688_4_k_cu_dcf4a339_30574cuda3std3__45__cpo6cbeginE)
_ZN39_INTERNAL_c2982688_4_k_cu_dcf4a339_30574cuda3std3__45__cpo6cbeginE:
	.zero		1
	.type		_ZN39_INTERNAL_c2982688_4_k_cu_dcf4a339_30574cuda3std3__48in_placeE,@object
	.size		_ZN39_INTERNAL_c2982688_4_k_cu_dcf4a339_30574cuda3std3__48in_placeE,(_ZN39_INTERNAL_c2982688_4_k_cu_dcf4a339_30574cuda3std6ranges3__45__cpo9iter_moveE - _ZN39_INTERNAL_c2982688_4_k_cu_dcf4a339_30574cuda3std3__48in_placeE)
_ZN39_INTERNAL_c2982688_4_k_cu_dcf4a339_30574cuda3std3__48in_placeE:
	.zero		1
	.type		_ZN39_INTERNAL_c2982688_4_k_cu_dcf4a339_30574cuda3std6ranges3__45__cpo9iter_moveE,@object
	.size		_ZN39_INTERNAL_c2982688_4_k_cu_dcf4a339_30574cuda3std6ranges3__45__cpo9iter_moveE,(_ZN39_INTERNAL_c2982688_4_k_cu_dcf4a339_30574cuda3std3__45__cpo5beginE - _ZN39_INTERNAL_c2982688_4_k_cu_dcf4a339_30574cuda3std6ranges3__45__cpo9iter_moveE)
_ZN39_INTERNAL_c2982688_4_k_cu_dcf4a339_30574cuda3std6ranges3__45__cpo9iter_moveE:
	.zero		1
	.type		_ZN39_INTERNAL_c2982688_4_k_cu_dcf4a339_30574cuda3std3__45__cpo5beginE,@object
	.size		_ZN39_INTERNAL_c2982688_4_k_cu_dcf4a339_30574cuda3std3__45__cpo5beginE,(_ZN39_INTERNAL_c2982688_4_k_cu_dcf4a339_30574cuda3std3__441_GLOBAL__N__c2982688_4_k_cu_dcf4a339_30576ignoreE - _ZN39_INTERNAL_c2982688_4_k_cu_dcf4a339_30574cuda3std3__45__cpo5beginE)
_ZN39_INTERNAL_c2982688_4_k_cu_dcf4a339_30574cuda3std3__45__cpo5beginE:
	.zero		1
	.type		_ZN39_INTERNAL_c2982688_4_k_cu_dcf4a339_30574cuda3std3__441_GLOBAL__N__c2982688_4_k_cu_dcf4a339_30576ignoreE,@object
	.size		_ZN39_INTERNAL_c2982688_4_k_cu_dcf4a339_30574cuda3std3__441_GLOBAL__N__c2982688_4_k_cu_dcf4a339_30576ignoreE,(_ZN39_INTERNAL_c2982688_4_k_cu_dcf4a339_30574cute7productE - _ZN39_INTERNAL_c2982688_4_k_cu_dcf4a339_30574cuda3std3__441_GLOBAL__N__c2982688_4_k_cu_dcf4a339_30576ignoreE)
_ZN39_INTERNAL_c2982688_4_k_cu_dcf4a339_30574cuda3std3__441_GLOBAL__N__c2982688_4_k_cu_dcf4a339_30576ignoreE:
	.zero		1
	.type		_ZN39_INTERNAL_c2982688_4_k_cu_dcf4a339_30574cute7productE,@object
	.size		_ZN39_INTERNAL_c2982688_4_k_cu_dcf4a339_30574cute7productE,(_ZN39_INTERNAL_c2982688_4_k_cu_dcf4a339_30574cuda3std3__45__cpo3endE - _ZN39_INTERNAL_c2982688_4_k_cu_dcf4a339_30574cute7productE)
_ZN39_INTERNAL_c2982688_4_k_cu_dcf4a339_30574cute7productE:
	.zero		1
	.type		_ZN39_INTERNAL_c2982688_4_k_cu_dcf4a339_30574cuda3std3__45__cpo3endE,@object
	.size		_ZN39_INTERNAL_c2982688_4_k_cu_dcf4a339_30574cuda3std3__45__cpo3endE,(_ZN39_INTERNAL_c2982688_4_k_cu_dcf4a339_30574cuda3std3__419piecewise_constructE - _ZN39_INTERNAL_c2982688_4_k_cu_dcf4a339_30574cuda3std3__45__cpo3endE)
_ZN39_INTERNAL_c2982688_4_k_cu_dcf4a339_30574cuda3std3__45__cpo3endE:
	.zero		1
	.type		_ZN39_INTERNAL_c2982688_4_k_cu_dcf4a339_30574cuda3std3__419piecewise_constructE,@object
	.size		_ZN39_INTERNAL_c2982688_4_k_cu_dcf4a339_30574cuda3std3__419piecewise_constructE,(_ZN39_INTERNAL_c2982688_4_k_cu_dcf4a339_30574cuda3std3__45__cpo4cendE - _ZN39_INTERNAL_c2982688_4_k_cu_dcf4a339_30574cuda3std3__419piecewise_constructE)
_ZN39_INTERNAL_c2982688_4_k_cu_dcf4a339_30574cuda3std3__419piecewise_constructE:
	.zero		1
	.type		_ZN39_INTERNAL_c2982688_4_k_cu_dcf4a339_30574cuda3std3__45__cpo4cendE,@object
	.size		_ZN39_INTERNAL_c2982688_4_k_cu_dcf4a339_30574cuda3std3__45__cpo4cendE,(_ZN39_INTERNAL_c2982688_4_k_cu_dcf4a339_30574cuda3std6ranges3__45__cpo4swapE - _ZN39_INTERNAL_c2982688_4_k_cu_dcf4a339_30574cuda3std3__45__cpo4cendE)
_ZN39_INTERNAL_c2982688_4_k_cu_dcf4a339_30574cuda3std3__45__cpo4cendE:
	.zero		1
	.type		_ZN39_INTERNAL_c2982688_4_k_cu_dcf4a339_30574cuda3std6ranges3__45__cpo4swapE,@object
	.size		_ZN39_INTERNAL_c2982688_4_k_cu_dcf4a339_30574cuda3std6ranges3__45__cpo4swapE,(.L_8 - _ZN39_INTERNAL_c2982688_4_k_cu_dcf4a339_30574cuda3std6ranges3__45__cpo4swapE)
_ZN39_INTERNAL_c2982688_4_k_cu_dcf4a339_30574cuda3std6ranges3__45__cpo4swapE:
	.zero		1
.L_8:


//--------------------- .nv.constant0._ZN7cutlass13device_kernelINS_4fmha6kernel13FmhaKernelTmaINS1_10collective15FmhaMainloopTmaINS_10bfloat16_tEfN4cute5tupleIJNS7_1CILi64EEENS9_ILi128EEENS9_ILi16EEEEEENS4_14ResidualFusionEJEEENS4_15FmhaFwdEpilogueIS6_fNS8_IJSA_SC_SB_EEEEEJEEEEEvNT_6ParamsE --------------------------
	.section	.nv.constant0._ZN7cutlass13device_kernelINS_4fmha6kernel13FmhaKernelTmaINS1_10collective15FmhaMainloopTmaINS_10bfloat16_tEfN4cute5tupleIJNS7_1CILi64EEENS9_ILi128EEENS9_ILi16EEEEEENS4_14ResidualFusionEJEEENS4_15FmhaFwdEpilogueIS6_fNS8_IJSA_SC_SB_EEEEEJEEEEEvNT_6ParamsE,"a",@progbits
	.sectionflags	@""
	.align	4
.nv.constant0._ZN7cutlass13device_kernelINS_4fmha6kernel13FmhaKernelTmaINS1_10collective15FmhaMainloopTmaINS_10bfloat16_tEfN4cute5tupleIJNS7_1CILi64EEENS9_ILi128EEENS9_ILi16EEEEEENS4_14ResidualFusionEJEEENS4_15FmhaFwdEpilogueIS6_fNS8_IJSA_SC_SB_EEEEEJEEEEEvNT_6ParamsE:
	.zero		2688


//--------------------- SYMBOLS --------------------------

	.type		.nv.reservedSmem.offset0,@object
	.size		.nv.reservedSmem.offset0,0x4
	.type		__assertfail,@function
